//
// Generated by NVIDIA NVVM Compiler
//
// Compiler Build ID: CL-36424714
// Cuda compilation tools, release 13.0, V13.0.88
// Based on NVVM 20.0.0
//

.version 9.0
.target sm_100
.address_size 64

	// .globl	_Z13count_seq_bitPjj
.extern .func  (.param .b32 func_retval0) vprintf
(
	.param .b64 vprintf_param_0,
	.param .b64 vprintf_param_1
)
;
.extern .func __assertfail
(
	.param .b64 __assertfail_param_0,
	.param .b64 __assertfail_param_1,
	.param .b32 __assertfail_param_2,
	.param .b64 __assertfail_param_3,
	.param .b64 __assertfail_param_4
)
;
.global .align 4 .u32 flag_odd_global;
.global .align 4 .u32 flag_odd_global_pre;
.global .align 1 .b8 __unnamed_1[49] = {118, 111, 105, 100, 32, 99, 111, 117, 110, 116, 95, 115, 101, 113, 95, 98, 105, 116, 40, 117, 110, 115, 105, 103, 110, 101, 100, 32, 105, 110, 116, 32, 42, 44, 32, 117, 110, 115, 105, 103, 110, 101, 100, 32, 105, 110, 116, 41};
// _ZZ13count_seq_bitPjjE10bitmap_odd has been demoted
// _ZZ13count_seq_bitPjjE16bitmap_propagate has been demoted
// _ZZ13count_seq_bitPjjE5carry has been demoted
// _ZZ13count_seq_bitPjjE9propagate has been demoted
.global .align 1 .b8 $str[38] = {116, 105, 100, 91, 37, 117, 93, 58, 32, 108, 101, 102, 116, 58, 32, 48, 120, 37, 48, 56, 120, 59, 32, 114, 105, 103, 104, 116, 58, 32, 48, 120, 37, 48, 56, 120, 10};
.global .align 1 .b8 $str$1[52] = {116, 105, 100, 91, 37, 117, 40, 51, 41, 93, 58, 32, 98, 105, 116, 109, 97, 112, 123, 111, 100, 100, 58, 32, 48, 120, 37, 48, 56, 120, 44, 32, 112, 114, 111, 112, 97, 103, 97, 116, 101, 58, 32, 48, 120, 37, 48, 56, 120, 125, 10};
.global .align 1 .b8 $str$2[11] = {98, 97, 115, 101, 32, 60, 61, 32, 51, 50};
.global .align 1 .b8 $str$3[27] = {47, 116, 109, 112, 47, 115, 97, 115, 115, 95, 99, 117, 95, 106, 108, 49, 55, 101, 48, 119, 54, 47, 107, 46, 99, 117};
.global .align 1 .b8 $str$4[81] = {116, 105, 100, 91, 37, 117, 93, 58, 32, 98, 105, 116, 109, 97, 112, 95, 111, 100, 100, 32, 43, 32, 98, 105, 116, 109, 97, 112, 95, 112, 114, 111, 112, 97, 103, 97, 116, 101, 58, 32, 48, 120, 37, 48, 56, 120, 46, 32, 99, 97, 114, 114, 121, 58, 32, 48, 120, 37, 48, 56, 120, 44, 32, 112, 114, 111, 112, 97, 103, 97, 116, 101, 58, 48, 120, 37, 48, 56, 120, 10};
.global .align 1 .b8 $str$5[52] = {116, 105, 100, 91, 37, 100, 40, 52, 41, 93, 58, 32, 98, 105, 116, 109, 97, 112, 95, 111, 100, 100, 58, 48, 120, 37, 48, 56, 120, 44, 32, 108, 101, 102, 116, 95, 115, 101, 113, 95, 98, 105, 116, 58, 48, 120, 37, 48, 56, 120, 10};

.visible .entry _Z13count_seq_bitPjj(
	.param .u64 .ptr .align 1 _Z13count_seq_bitPjj_param_0,
	.param .u32 _Z13count_seq_bitPjj_param_1
)
{
	.local .align 16 .b8 	__local_depot0[16];
	.reg .b64 	%SP;
	.reg .b64 	%SPL;
	.reg .pred 	%p<30>;
	.reg .b32 	%r<185>;
	.reg .b64 	%rd<25>;
	// demoted variable
	.shared .align 4 .b8 _ZZ13count_seq_bitPjjE10bitmap_odd[128];
	// demoted variable
	.shared .align 4 .b8 _ZZ13count_seq_bitPjjE16bitmap_propagate[128];
	// demoted variable
	.shared .align 4 .u32 _ZZ13count_seq_bitPjjE5carry;
	// demoted variable
	.shared .align 4 .u32 _ZZ13count_seq_bitPjjE9propagate;
	mov.u64 	%SPL, __local_depot0;
	cvta.local.u64 	%SP, %SPL;
	ld.param.u64 	%rd3, [_Z13count_seq_bitPjj_param_0];
	ld.param.u32 	%r47, [_Z13count_seq_bitPjj_param_1];
	add.u64 	%rd4, %SP, 0;
	add.u64 	%rd1, %SPL, 0;
	mov.u32 	%r1, %tid.x;
	setp.ne.s32 	%p2, %r1, 0;
	shl.b32 	%r48, %r1, 2;
	mov.u32 	%r49, _ZZ13count_seq_bitPjjE10bitmap_odd;
	add.s32 	%r2, %r49, %r48;
	mov.u32 	%r50, _ZZ13count_seq_bitPjjE16bitmap_propagate;
	add.s32 	%r3, %r50, %r48;
	@%p2 bra 	$L__BB0_2;
	mov.b32 	%r51, 0;
	st.shared.u32 	[_ZZ13count_seq_bitPjjE5carry], %r51;
	st.shared.u32 	[_ZZ13count_seq_bitPjjE9propagate], %r51;
	bra.uni 	$L__BB0_3;
$L__BB0_2:
	setp.gt.u32 	%p4, %r1, 31;
	mov.pred 	%p29, 0;
	@%p4 bra 	$L__BB0_4;
$L__BB0_3:
	mov.b32 	%r52, 0;
	st.shared.u32 	[%r2], %r52;
	st.shared.u32 	[%r3], %r52;
	mov.pred 	%p29, -1;
$L__BB0_4:
	bar.sync 	0;
	cvta.to.global.u64 	%rd5, %rd3;
	mul.wide.u32 	%rd6, %r1, 4;
	add.s64 	%rd2, %rd5, %rd6;
	ld.global.u32 	%r177, [%rd2];
	setp.eq.s32 	%p6, %r177, 0;
	mov.b32 	%r174, 0;
	@%p6 bra 	$L__BB0_7;
	mov.b32 	%r174, 0;
	mov.u32 	%r175, %r177;
$L__BB0_6:
	shr.u32 	%r55, %r175, 1;
	not.b32 	%r56, %r55;
	and.b32  	%r57, %r175, %r56;
	xor.b32  	%r174, %r57, %r174;
	and.b32  	%r58, %r55, %r175;
	shl.b32 	%r175, %r58, 1;
	setp.eq.s32 	%p7, %r58, 0;
	@%p7 bra 	$L__BB0_7;
	bra.uni 	$L__BB0_6;
$L__BB0_7:
	setp.eq.s32 	%p8, %r177, 0;
	mov.b32 	%r178, 0;
	@%p8 bra 	$L__BB0_10;
	mov.b32 	%r178, 0;
$L__BB0_9:
	shl.b32 	%r61, %r177, 1;
	not.b32 	%r62, %r61;
	and.b32  	%r63, %r177, %r62;
	xor.b32  	%r178, %r63, %r178;
	and.b32  	%r64, %r61, %r177;
	shr.u32 	%r177, %r64, 1;
	setp.ne.s32 	%p9, %r64, 0;
	@%p9 bra 	$L__BB0_9;
$L__BB0_10:
	setp.ne.s32 	%p10, %r1, 0;
	st.local.v2.u32 	[%rd1], {%r1, %r174};
	st.local.u32 	[%rd1+8], %r178;
	mov.u64 	%rd7, $str;
	cvta.global.u64 	%rd8, %rd7;
	{ // callseq 0, 0
	.param .b64 param0;
	st.param.b64 	[param0], %rd8;
	.param .b64 param1;
	st.param.b64 	[param1], %rd4;
	.param .b32 retval0;
	call.uni (retval0), 
	vprintf, 
	(
	param0, 
	param1
	);
	ld.param.b32 	%r65, [retval0];
	} // callseq 0
	add.s32 	%r17, %r1, 1;
	rem.u32 	%r67, %r17, %r47;
	and.b32  	%r68, %r67, 31;
	shr.u32 	%r18, %r1, 5;
	and.b32  	%r19, %r1, 31;
	shr.u32 	%r69, %r174, 31;
	ld.global.u32 	%r70, [%rd2];
	setp.eq.s32 	%p11, %r70, -1;
	selp.u32 	%r71, 1, 0, %p11;
	shr.u32 	%r72, %r67, 3;
	and.b32  	%r73, %r72, 252;
	add.s32 	%r75, %r49, %r73;
	shl.b32 	%r76, %r69, %r68;
	atom.shared.or.b32 	%r77, [%r75], %r76;
	shl.b32 	%r78, %r18, 2;
	add.s32 	%r80, %r50, %r78;
	shl.b32 	%r81, %r71, %r19;
	atom.shared.or.b32 	%r82, [%r80], %r81;
	bar.sync 	0;
	ld.shared.u32 	%r179, [_ZZ13count_seq_bitPjjE10bitmap_odd];
	@%p10 bra 	$L__BB0_12;
	and.b32  	%r83, %r179, 1;
	and.b32  	%r84, %r179, -2;
	ld.global.u32 	%r85, [flag_odd_global];
	or.b32  	%r179, %r85, %r84;
	st.shared.u32 	[_ZZ13count_seq_bitPjjE10bitmap_odd], %r179;
	st.global.u32 	[flag_odd_global], %r83;
$L__BB0_12:
	ld.shared.u32 	%r86, [_ZZ13count_seq_bitPjjE16bitmap_propagate];
	st.local.v2.u32 	[%rd1], {%r1, %r179};
	st.local.u32 	[%rd1+8], %r86;
	mov.u64 	%rd10, $str$1;
	cvta.global.u64 	%rd11, %rd10;
	{ // callseq 1, 0
	.param .b64 param0;
	st.param.b64 	[param0], %rd11;
	.param .b64 param1;
	st.param.b64 	[param1], %rd4;
	.param .b32 retval0;
	call.uni (retval0), 
	vprintf, 
	(
	param0, 
	param1
	);
	ld.param.b32 	%r87, [retval0];
	} // callseq 1
	setp.lt.u32 	%p12, %r47, 1025;
	@%p12 bra 	$L__BB0_14;
	mov.u64 	%rd13, $str$2;
	cvta.global.u64 	%rd14, %rd13;
	mov.u64 	%rd15, $str$3;
	cvta.global.u64 	%rd16, %rd15;
	mov.u64 	%rd17, __unnamed_1;
	cvta.global.u64 	%rd18, %rd17;
	{ // callseq 2, 0
	.param .b64 param0;
	st.param.b64 	[param0], %rd14;
	.param .b64 param1;
	st.param.b64 	[param1], %rd16;
	.param .b32 param2;
	st.param.b32 	[param2], 135;
	.param .b64 param3;
	st.param.b64 	[param3], %rd18;
	.param .b64 param4;
	st.param.b64 	[param4], 1;
	call.uni 
	__assertfail, 
	(
	param0, 
	param1, 
	param2, 
	param3, 
	param4
	);
	} // callseq 2
$L__BB0_14:
	not.pred 	%p13, %p29;
	@%p13 bra 	$L__BB0_16;
	ld.shared.u32 	%r89, [%r2];
	ld.shared.u32 	%r90, [%r3];
	add.s32 	%r91, %r90, %r89;
	st.shared.u32 	[%r2], %r91;
	shr.u32 	%r92, %r89, 31;
	shr.u32 	%r93, %r90, 31;
	and.b32  	%r94, %r93, %r92;
	xor.b32  	%r95, %r93, %r92;
	setp.lt.s32 	%p14, %r91, 0;
	selp.b32 	%r96, 0, %r95, %p14;
	or.b32  	%r97, %r96, %r94;
	setp.eq.s32 	%p15, %r90, -1;
	selp.u32 	%r98, 1, 0, %p15;
	and.b32  	%r99, %r17, 31;
	shl.b32 	%r100, %r97, %r99;
	atom.shared.or.b32 	%r101, [_ZZ13count_seq_bitPjjE5carry], %r100;
	shl.b32 	%r102, %r98, %r1;
	atom.shared.or.b32 	%r103, [_ZZ13count_seq_bitPjjE9propagate], %r102;
$L__BB0_16:
	setp.ne.s32 	%p16, %r1, 0;
	bar.sync 	0;
	@%p16 bra 	$L__BB0_21;
	shr.u32 	%r23, %r47, 5;
	and.b32  	%r24, %r47, 31;
	ld.shared.u32 	%r25, [_ZZ13count_seq_bitPjjE5carry];
	ld.global.u32 	%r26, [flag_odd_global];
	setp.ne.s32 	%p17, %r24, 31;
	shl.b32 	%r104, %r23, 2;
	add.s32 	%r27, %r49, %r104;
	@%p17 bra 	$L__BB0_19;
	ld.shared.u32 	%r180, [%r27];
	mov.b32 	%r181, 0;
	bra.uni 	$L__BB0_20;
$L__BB0_19:
	ld.shared.u32 	%r180, [%r27];
	add.s32 	%r106, %r24, 1;
	shr.u32 	%r107, %r180, %r106;
	and.b32  	%r181, %r107, 1;
$L__BB0_20:
	add.s32 	%r109, %r23, 1;
	and.b32  	%r110, %r109, 31;
	mov.b32 	%r111, 1;
	shl.b32 	%r112, %r111, %r110;
	not.b32 	%r113, %r112;
	and.b32  	%r114, %r25, %r113;
	setp.eq.s32 	%p18, %r24, 31;
	shr.u32 	%r115, %r25, %r110;
	and.b32  	%r116, %r115, 1;
	or.b32  	%r117, %r116, %r26;
	or.b32  	%r118, %r117, %r181;
	mov.b32 	%r119, 2;
	shl.b32 	%r120, %r119, %r24;
	not.b32 	%r121, %r120;
	selp.b32 	%r122, -1, %r121, %p18;
	and.b32  	%r123, %r180, %r122;
	st.shared.u32 	[%r27], %r123;
	ld.shared.u32 	%r124, [_ZZ13count_seq_bitPjjE9propagate];
	and.b32  	%r125, %r114, %r124;
	add.s32 	%r126, %r125, %r124;
	xor.b32  	%r127, %r126, %r124;
	or.b32  	%r128, %r127, %r114;
	shr.u32 	%r129, %r128, %r109;
	shl.b32 	%r130, %r119, %r23;
	not.b32 	%r131, %r130;
	and.b32  	%r132, %r128, %r131;
	st.shared.u32 	[_ZZ13count_seq_bitPjjE5carry], %r132;
	or.b32  	%r133, %r129, %r118;
	st.global.u32 	[flag_odd_global], %r133;
$L__BB0_21:
	@%p29 bra 	$L__BB0_23;
	ld.shared.u32 	%r183, [%r2];
	ld.shared.u32 	%r182, [_ZZ13count_seq_bitPjjE5carry];
	bra.uni 	$L__BB0_24;
$L__BB0_23:
	ld.shared.u32 	%r182, [_ZZ13count_seq_bitPjjE5carry];
	shr.u32 	%r134, %r182, %r1;
	and.b32  	%r135, %r134, 1;
	ld.shared.u32 	%r136, [%r2];
	add.s32 	%r183, %r135, %r136;
	st.shared.u32 	[%r2], %r183;
$L__BB0_24:
	ld.shared.u32 	%r137, [_ZZ13count_seq_bitPjjE9propagate];
	st.local.v4.u32 	[%rd1], {%r1, %r183, %r182, %r137};
	mov.u64 	%rd19, $str$4;
	cvta.global.u64 	%rd20, %rd19;
	{ // callseq 3, 0
	.param .b64 param0;
	st.param.b64 	[param0], %rd20;
	.param .b64 param1;
	st.param.b64 	[param1], %rd4;
	.param .b32 retval0;
	call.uni (retval0), 
	vprintf, 
	(
	param0, 
	param1
	);
	ld.param.b32 	%r138, [retval0];
	} // callseq 3
	and.b32  	%r39, %r178, 1;
	add.s32 	%r40, %r49, %r78;
	ld.shared.u32 	%r142, [%r40];
	setp.eq.s32 	%p19, %r39, 0;
	mov.b32 	%r143, 1;
	shl.b32 	%r41, %r143, %r19;
	and.b32  	%r144, %r142, %r41;
	setp.eq.s32 	%p20, %r144, 0;
	or.pred  	%p21, %p19, %p20;
	@%p21 bra 	$L__BB0_26;
	add.s32 	%r153, %r174, -1;
	and.b32  	%r174, %r153, %r174;
	not.b32 	%r154, %r41;
	atom.shared.and.b32 	%r155, [%r40], %r154;
	bra.uni 	$L__BB0_28;
$L__BB0_26:
	setp.eq.s32 	%p22, %r144, 0;
	ld.global.u32 	%r145, [%rd2];
	setp.ne.s32 	%p23, %r39, 0;
	or.pred  	%p24, %p23, %p22;
	and.b32  	%r146, %r145, 1;
	setp.eq.b32 	%p25, %r146, 1;
	not.pred 	%p26, %p25;
	or.pred  	%p27, %p24, %p26;
	@%p27 bra 	$L__BB0_28;
	add.s32 	%r147, %r145, 1;
	xor.b32  	%r148, %r147, %r145;
	add.s32 	%r149, %r148, 1;
	shr.u32 	%r150, %r149, 2;
	xor.b32  	%r174, %r150, %r174;
	not.b32 	%r151, %r41;
	atom.shared.and.b32 	%r152, [%r40], %r151;
$L__BB0_28:
	bar.sync 	0;
	ld.shared.u32 	%r156, [%r2];
	st.local.v2.u32 	[%rd1], {%r1, %r156};
	st.local.u32 	[%rd1+8], %r174;
	mov.u64 	%rd22, $str$5;
	cvta.global.u64 	%rd23, %rd22;
	{ // callseq 4, 0
	.param .b64 param0;
	st.param.b64 	[param0], %rd23;
	.param .b64 param1;
	st.param.b64 	[param1], %rd4;
	.param .b32 retval0;
	call.uni (retval0), 
	vprintf, 
	(
	param0, 
	param1
	);
	ld.param.b32 	%r157, [retval0];
	} // callseq 4
	add.s32 	%r159, %r47, -1;
	setp.ge.u32 	%p28, %r1, %r159;
	@%p28 bra 	$L__BB0_30;
	and.b32  	%r163, %r17, 31;
	shr.u32 	%r164, %r17, 3;
	and.b32  	%r165, %r164, 252;
	add.s32 	%r167, %r49, %r165;
	ld.shared.u32 	%r168, [%r167];
	shr.u32 	%r169, %r168, %r163;
	and.b32  	%r170, %r174, 2147483647;
	shl.b32 	%r171, %r169, 31;
	or.b32  	%r172, %r171, %r170;
	st.global.u32 	[%rd2], %r172;
	bra.uni 	$L__BB0_31;
$L__BB0_30:
	and.b32  	%r160, %r174, 2147483647;
	st.global.u32 	[%rd2], %r160;
	ld.shared.u32 	%r161, [_ZZ13count_seq_bitPjjE10bitmap_odd];
	and.b32  	%r162, %r161, 1;
	st.global.u32 	[flag_odd_global_pre], %r162;
$L__BB0_31:
	ret;

}


// ===== COMPILED SASS (sm_100) =====

	.target	sm_100

	.elftype	@"ET_EXEC"


//--------------------- .note.nv.tkinfo           --------------------------
	.section	.note.nv.tkinfo,"",@"SHT_NOTE"
	.sectionflags	@"SHF_NOTE_NV_TKINFO"
	.tkinfo
        /*0018*/ 	.word	0x00000002
        /*0030*/ 	.string	""
        /*0030*/ 	.string	"ptxas"
        /*0030*/ 	.string	"Cuda compilation tools, release 13.0, V13.0.88"
        /*0030*/ 	.string	"Build cuda_13.0.r13.0/compiler.36424714_0"
        /*0030*/ 	.string	"-arch sm_100 -m 64 "



//--------------------- .note.nv.cuinfo           --------------------------
	.section	.note.nv.cuinfo,"",@"SHT_NOTE"
	.sectionflags	@"SHF_NOTE_NV_CUINFO"
        /*0018*/ 	.short	0x0002
        /*001a*/ 	.short	0x0064
        /*001c*/ 	.short	0x0082
	.zero		2


//--------------------- .nv.info                  --------------------------
	.section	.nv.info,"",@"SHT_CUDA_INFO"
	.align	4


	//----- nvinfo : EIATTR_REGCOUNT
	.align		4
        /*0000*/ 	.byte	0x04, 0x2f
        /*0002*/ 	.short	(.L_10 - .L_9)
	.align		4
.L_9:
        /*0004*/ 	.word	index@(_Z13count_seq_bitPjj)
        /*0008*/ 	.word	0x0000001e


	//----- nvinfo : EIATTR_FRAME_SIZE
	.align		4
.L_10:
        /*000c*/ 	.byte	0x04, 0x11
        /*000e*/ 	.short	(.L_12 - .L_11)
	.align		4
.L_11:
        /*0010*/ 	.word	index@(_Z13count_seq_bitPjj)
        /*0014*/ 	.word	0x00000010


	//----- nvinfo : EIATTR_MIN_STACK_SIZE
	.align		4
.L_12:
        /*0018*/ 	.byte	0x04, 0x12
        /*001a*/ 	.short	(.L_14 - .L_13)
	.align		4
.L_13:
        /*001c*/ 	.word	index@(_Z13count_seq_bitPjj)
        /*0020*/ 	.word	0x00000010
.L_14:


//--------------------- .nv.compat                --------------------------
	.section	.nv.compat,"",@"SHT_CUDA_COMPAT_INFO"
	.align	4
        /*0000*/ 	.byte	0x02, 0x09, 0x00, 0x00, 0x02, 0x02, 0x01, 0x00, 0x02, 0x05, 0x05, 0x00, 0x03, 0x07, 0x01, 0x01
        /*0010*/ 	.byte	0x02, 0x03, 0x00, 0x00, 0x02, 0x06, 0x01, 0x00, 0x04, 0x0b, 0x08, 0x00, 0x09, 0x00, 0x00, 0x00
        /*0020*/ 	.byte	0x00, 0x00, 0x00, 0x00


//--------------------- .nv.info._Z13count_seq_bitPjj --------------------------
	.section	.nv.info._Z13count_seq_bitPjj,"",@"SHT_CUDA_INFO"
	.sectionflags	@""
	.align	4


	//----- nvinfo : EIATTR_CUDA_API_VERSION
	.align		4
        /*0000*/ 	.byte	0x04, 0x37
        /*0002*/ 	.short	(.L_16 - .L_15)
.L_15:
        /*0004*/ 	.word	0x00000082


	//----- nvinfo : EIATTR_KPARAM_INFO
	.align		4
.L_16:
        /*0008*/ 	.byte	0x04, 0x17
        /*000a*/ 	.short	(.L_18 - .L_17)
.L_17:
        /*000c*/ 	.word	0x00000000
        /*0010*/ 	.short	0x0001
        /*0012*/ 	.short	0x0008
        /*0014*/ 	.byte	0x00, 0xf0, 0x11, 0x00


	//----- nvinfo : EIATTR_KPARAM_INFO
	.align		4
.L_18:
        /*0018*/ 	.byte	0x04, 0x17
        /*001a*/ 	.short	(.L_20 - .L_19)
.L_19:
        /*001c*/ 	.word	0x00000000
        /*0020*/ 	.short	0x0000
        /*0022*/ 	.short	0x0000
        /*0024*/ 	.byte	0x00, 0xf5, 0x21, 0x00


	//----- nvinfo : EIATTR_SPARSE_MMA_MASK
	.align		4
.L_20:
        /*0028*/ 	.byte	0x03, 0x50
        /*002a*/ 	.short	0x0000


	//----- nvinfo : EIATTR_MAXREG_COUNT
	.align		4
        /*002c*/ 	.byte	0x03, 0x1b
        /*002e*/ 	.short	0x00ff


	//----- nvinfo : EIATTR_NUM_BARRIERS
	.align		4
        /*0030*/ 	.byte	0x02, 0x4c
        /*0032*/ 	.byte	0x01
	.zero		1


	//----- nvinfo : EIATTR_EXTERNS
	.align		4
        /*0034*/ 	.byte	0x04, 0x0f
        /*0036*/ 	.short	(.L_22 - .L_21)


	//   ....[0]....
	.align		4
.L_21:
        /*0038*/ 	.word	index@(vprintf)


	//   ....[1]....
	.align		4
        /*003c*/ 	.word	index@(__assertfail)


	//----- nvinfo : EIATTR_MERCURY_ISA_VERSION
	.align		4
.L_22:
        /*0040*/ 	.byte	0x03, 0x5f
        /*0042*/ 	.short	0x0101


	//----- nvinfo : EIATTR_INT_WARP_WIDE_INSTR_OFFSETS
	.align		4
        /*0044*/ 	.byte	0x04, 0x31
        /*0046*/ 	.short	(.L_24 - .L_23)


	//   ....[0]....
.L_23:
        /*0048*/ 	.word	0x00000a30


	//   ....[1]....
        /*004c*/ 	.word	0x00000b40


	//   ....[2]....
        /*0050*/ 	.word	0x00000b80


	//----- nvinfo : EIATTR_VRC_CTA_INIT_COUNT
	.align		4
.L_24:
        /*0054*/ 	.byte	0x02, 0x4a
	.zero		1
	.zero		1


	//----- nvinfo : EIATTR_SYSCALL_OFFSETS
	.align		4
        /*0058*/ 	.byte	0x04, 0x46
        /*005a*/ 	.short	(.L_26 - .L_25)


	//   ....[0]....
.L_25:
        /*005c*/ 	.word	0x00000460


	//   ....[1]....
        /*0060*/ 	.word	0x00000800


	//   ....[2]....
        /*0064*/ 	.word	0x00000930


	//   ....[3]....
        /*0068*/ 	.word	0x00001040


	//   ....[4]....
        /*006c*/ 	.word	0x000012f0


	//----- nvinfo : EIATTR_EXIT_INSTR_OFFSETS
	.align		4
.L_26:
        /*0070*/ 	.byte	0x04, 0x1c
        /*0072*/ 	.short	(.L_28 - .L_27)


	//   ....[0]....
.L_27:
        /*0074*/ 	.word	0x000013c0


	//   ....[1]....
        /*0078*/ 	.word	0x00001460


	//----- nvinfo : EIATTR_CRS_STACK_SIZE
	.align		4
.L_28:
        /*007c*/ 	.byte	0x04, 0x1e
        /*007e*/ 	.short	(.L_30 - .L_29)
.L_29:
        /*0080*/ 	.word	0x00000000


	//----- nvinfo : EIATTR_CBANK_PARAM_SIZE
	.align		4
.L_30:
        /*0084*/ 	.byte	0x03, 0x19
        /*0086*/ 	.short	0x000c


	//----- nvinfo : EIATTR_PARAM_CBANK
	.align		4
        /*0088*/ 	.byte	0x04, 0x0a
        /*008a*/ 	.short	(.L_32 - .L_31)
	.align		4
.L_31:
        /*008c*/ 	.word	index@(.nv.constant0._Z13count_seq_bitPjj)
        /*0090*/ 	.short	0x0380
        /*0092*/ 	.short	0x000c


	//----- nvinfo : EIATTR_SW_WAR
	.align		4
.L_32:
        /*0094*/ 	.byte	0x04, 0x36
        /*0096*/ 	.short	(.L_34 - .L_33)
.L_33:
        /*0098*/ 	.word	0x00000008
.L_34:


//--------------------- .nv.callgraph             --------------------------
	.section	.nv.callgraph,"",@"SHT_CUDA_CALLGRAPH"
	.align	4
	.sectionentsize	8
	.align		4
        /*0000*/ 	.word	0x00000000
	.align		4
        /*0004*/ 	.word	0xffffffff
	.align		4
        /*0008*/ 	.word	index@(_Z13count_seq_bitPjj)
	.align		4
        /*000c*/ 	.word	index@(__assertfail)
	.align		4
        /*0010*/ 	.word	index@(_Z13count_seq_bitPjj)
	.align		4
        /*0014*/ 	.word	index@(vprintf)
	.align		4
        /*0018*/ 	.word	0x00000000
	.align		4
        /*001c*/ 	.word	0xfffffffe
	.align		4
        /*0020*/ 	.word	0x00000000
	.align		4
        /*0024*/ 	.word	0xfffffffd
	.align		4
        /*0028*/ 	.word	0x00000000
	.align		4
        /*002c*/ 	.word	0xfffffffc


//--------------------- .nv.constant4             --------------------------
	.section	.nv.constant4,"a",@progbits
	.align	8
	.align		8
.nv.constant4:
        /*0000*/ 	.dword	vprintf
	.align		8
        /*0008*/ 	.dword	__assertfail
	.align		8
        /*0010*/ 	.dword	flag_odd_global
	.align		8
        /*0018*/ 	.dword	flag_odd_global_pre
	.align		8
        /*0020*/ 	.dword	__unnamed_1
	.align		8
        /*0028*/ 	.dword	$str
	.align		8
        /*0030*/ 	.dword	$str$1
	.align		8
        /*0038*/ 	.dword	$str$2
	.align		8
        /*0040*/ 	.dword	$str$3
	.align		8
        /*0048*/ 	.dword	$str$4
	.align		8
        /*0050*/ 	.dword	$str$5


//--------------------- .text._Z13count_seq_bitPjj --------------------------
	.section	.text._Z13count_seq_bitPjj,"ax",@progbits
	.align	128
        .global         _Z13count_seq_bitPjj
        .type           _Z13count_seq_bitPjj,@function
        .size           _Z13count_seq_bitPjj,(.L_x_24 - _Z13count_seq_bitPjj)
        .other          _Z13count_seq_bitPjj,@"STO_CUDA_ENTRY STV_DEFAULT"
_Z13count_seq_bitPjj:
.text._Z13count_seq_bitPjj:
[----:B------:R-:W0:Y:S01]  /*0000*/  LDC R1, c[0x0][0x37c] ;  /* 0x0000df00ff017b82 */ /* 0x000e220000000800 */
[----:B------:R-:W1:Y:S07]  /*0010*/  S2R R16, SR_TID.X ;  /* 0x0000000000107919 */ /* 0x000e6e0000002100 */
[----:B------:R-:W2:Y:S01]  /*0020*/  S2UR UR38, SR_CgaCtaId ;  /* 0x00000000002679c3 */ /* 0x000ea20000008800 */
[----:B------:R-:W-:Y:S01]  /*0030*/  UMOV UR4, 0x400 ;  /* 0x0000040000047882 */ /* 0x000fe20000000000 */
[----:B------:R-:W3:Y:S01]  /*0040*/  LDCU UR5, c[0x0][0x2f8] ;  /* 0x00005f00ff0577ac */ /* 0x000ee20008000800 */
[----:B0-----:R-:W-:Y:S01]  /*0050*/  VIADD R1, R1, 0xfffffff0 ;  /* 0xfffffff001017836 */ /* 0x001fe20000000000 */
[----:B------:R-:W-:Y:S04]  /*0060*/  BSSY.RECONVERGENT B0, `(.L_x_0) ;  /* 0x0000019000007945 */ /* 0x000fe80003800200 */
[----:B------:R-:W-:Y:S01]  /*0070*/  BSSY.RELIABLE B6, `(.L_x_1) ;  /* 0x0000013000067945 */ /* 0x000fe20003800100 */
[----:B------:R-:W0:Y:S01]  /*0080*/  LDCU UR6, c[0x0][0x2fc] ;  /* 0x00005f80ff0677ac */ /* 0x000e220008000800 */
[----:B------:R-:W4:Y:S01]  /*0090*/  LDCU.64 UR36, c[0x0][0x358] ;  /* 0x00006b00ff2477ac */ /* 0x000f220008000a00 */
[----:B---3--:R-:W-:Y:S01]  /*00a0*/  IADD3 R2, P0, PT, R1, UR5, RZ ;  /* 0x0000000501027c10 */ /* 0x008fe2000ff1e0ff */
[----:B--2---:R-:W-:-:S04]  /*00b0*/  ULEA UR39, UR38, UR4, 0x18 ;  /* 0x0000000426277291 */ /* 0x004fc8000f8ec0ff */
[----:B0-----:R-:W-:Y:S01]  /*00c0*/  IMAD.X R18, RZ, RZ, UR6, P0 ;  /* 0x00000006ff127e24 */ /* 0x001fe200080e06ff */
[----:B------:R-:W-:-:S04]  /*00d0*/  UIADD3 UR4, UPT, UPT, UR4, 0x80, URZ ;  /* 0x0000008004047890 */ /* 0x000fc8000fffe0ff */
[----:B------:R-:W-:Y:S01]  /*00e0*/  ULEA UR38, UR38, UR4, 0x18 ;  /* 0x0000000426267291 */ /* 0x000fe2000f8ec0ff */
[C---:B-1----:R-:W-:Y:S02]  /*00f0*/  ISETP.NE.AND P1, PT, R16.reuse, RZ, PT ;  /* 0x000000ff1000720c */ /* 0x042fe40003f25270 */
[C---:B------:R-:W-:Y:S02]  /*0100*/  LEA R23, R16.reuse, UR39, 0x2 ;  /* 0x0000002710177c11 */ /* 0x040fe4000f8e10ff */
[----:B------:R-:W-:Y:S02]  /*0110*/  P2R R0, PR, RZ, 0x2 ;  /* 0x00000002ff007803 */ /* 0x000fe40000000000 */
[----:B------:R-:W-:-:S07]  /*0120*/  LEA R0, R16, UR38, 0x2 ;  /* 0x0000002610007c11 */ /* 0x000fce000f8e10ff */
[----:B------:R-:W-:Y:S01]  /*0130*/  @!P1 STS.64 [UR39+0x100], RZ ;  /* 0x000100ffff009988 */ /* 0x000fe20008000a27 */
[----:B----4-:R-:W-:Y:S05]  /*0140*/  @!P1 BRA `(.L_x_2) ;  /* 0x0000000000149947 */ /* 0x010fea0003800000 */
[----:B------:R-:W-:Y:S02]  /*0150*/  ISETP.GT.U32.AND P0, PT, R16, 0x1f, PT ;  /* 0x0000001f1000780c */ /* 0x000fe40003f04070 */
[----:B------:R-:W-:-:S04]  /*0160*/  PLOP3.LUT P1, PT, PT, PT, PT, 0x8, 0x80 ;  /* 0x000000000080781c */ /* 0x000fc80003f2e170 */
[----:B------:R-:W-:-:S07]  /*0170*/  P2R R24, PR, RZ, 0x2 ;  /* 0x00000002ff187803 */ /* 0x000fce0000000000 */
[----:B------:R-:W-:Y:S05]  /*0180*/  @P0 BREAK.RELIABLE B6 ;  /* 0x0000000000060942 */ /* 0x000fea0003800100 */
[----:B------:R-:W-:Y:S05]  /*0190*/  @P0 BRA `(.L_x_3) ;  /* 0x0000000000140947 */ /* 0x000fea0003800000 */
.L_x_2:
[----:B------:R-:W-:Y:S05]  /*01a0*/  BSYNC.RELIABLE B6 ;  /* 0x0000000000067941 */ /* 0x000fea0003800100 */
.L_x_1:
[----:B------:R0:W-:Y:S01]  /*01b0*/  STS [R23], RZ ;  /* 0x000000ff17007388 */ /* 0x0001e20000000800 */
[----:B------:R-:W-:-:S03]  /*01c0*/  PLOP3.LUT P0, PT, PT, PT, PT, 0x80, 0x8 ;  /* 0x000000000008781c */ /* 0x000fc60003f0f070 */
[----:B------:R0:W-:Y:S01]  /*01d0*/  STS [R0], RZ ;  /* 0x000000ff00007388 */ /* 0x0001e20000000800 */
[----:B------:R-:W-:-:S09]  /*01e0*/  P2R R24, PR, RZ, 0x1 ;  /* 0x00000001ff187803 */ /* 0x000fd20000000000 */
.L_x_3:
[----:B------:R-:W-:Y:S05]  /*01f0*/  BSYNC.RECONVERGENT B0 ;  /* 0x0000000000007941 */ /* 0x000fea0003800200 */
.L_x_0:
[----:B------:R-:W-:Y:S05]  /*0200*/  WARPSYNC.ALL ;  /* 0x0000000000007948 */ /* 0x000fea0003800000 */
[----:B------:R-:W1:Y:S02]  /*0210*/  LDC.64 R26, c[0x0][0x380] ;  /* 0x0000e000ff1a7b82 */ /* 0x000e640000000a00 */
[----:B-1----:R-:W-:-:S06]  /*0220*/  IMAD.WIDE.U32 R26, R16, 0x4, R26 ;  /* 0x00000004101a7825 */ /* 0x002fcc00078e001a */
[----:B------:R-:W-:Y:S06]  /*0230*/  BAR.SYNC.DEFER_BLOCKING 0x0 ;  /* 0x0000000000007b1d */ /* 0x000fec0000010000 */
[----:B------:R-:W2:Y:S01]  /*0240*/  LDG.E R3, desc[UR36][R26.64] ;  /* 0x000000241a037981 */ /* 0x000ea2000c1e1900 */
[----:B------:R-:W-:Y:S01]  /*0250*/  BSSY.RECONVERGENT B0, `(.L_x_4) ;  /* 0x000000e000007945 */ /* 0x000fe20003800200 */
[----:B------:R-:W-:Y:S01]  /*0260*/  IMAD.MOV.U32 R22, RZ, RZ, RZ ;  /* 0x000000ffff167224 */ /* 0x000fe200078e00ff */
[----:B------:R-:W-:Y:S01]  /*0270*/  MOV R8, 0x0 ;  /* 0x0000000000087802 */ /* 0x000fe20000000f00 */
[----:B------:R-:W-:Y:S01]  /*0280*/  IMAD.MOV.U32 R17, RZ, RZ, RZ ;  /* 0x000000ffff117224 */ /* 0x000fe200078e00ff */
[----:B--2---:R-:W-:-:S02]  /*0290*/  ISETP.NE.AND P1, PT, R3, RZ, PT ;  /* 0x000000ff0300720c */ /* 0x004fc40003f25270 */
[----:B------:R-:W-:-:S11]  /*02a0*/  ISETP.NE.AND P0, PT, R3, RZ, PT ;  /* 0x000000ff0300720c */ /* 0x000fd60003f05270 */
[----:B------:R-:W-:Y:S05]  /*02b0*/  @!P1 BRA `(.L_x_5) ;  /* 0x00000000001c9947 */ /* 0x000fea0003800000 */
[----:B0-----:R-:W-:Y:S02]  /*02c0*/  IMAD.MOV.U32 R0, RZ, RZ, R3 ;  /* 0x000000ffff007224 */ /* 0x001fe400078e0003 */
[----:B------:R-:W-:-:S07]  /*02d0*/  IMAD.MOV.U32 R17, RZ, RZ, RZ ;  /* 0x000000ffff117224 */ /* 0x000fce00078e00ff */
.L_x_6:
[----:B------:R-:W-:-:S04]  /*02e0*/  SHF.R.U32.HI R5, RZ, 0x1, R0 ;  /* 0x00000001ff057819 */ /* 0x000fc80000011600 */
[----:B------:R-:W-:Y:S02]  /*02f0*/  LOP3.LUT P1, R4, R5, RZ, R0, 0xa0, !PT ;  /* 0x000000ff05047212 */ /* 0x000fe4000782a000 */
[----:B------:R-:W-:-:S03]  /*0300*/  LOP3.LUT R17, R17, R0, R5, 0xb4, !PT ;  /* 0x0000000011117212 */ /* 0x000fc600078eb405 */
[----:B------:R-:W-:-:S08]  /*0310*/  IMAD.SHL.U32 R0, R4, 0x2, RZ ;  /* 0x0000000204007824 */ /* 0x000fd000078e00ff */
[----:B------:R-:W-:Y:S05]  /*0320*/  @P1 BRA `(.L_x_6) ;  /* 0xfffffffc00ec1947 */ /* 0x000fea000383ffff */
.L_x_5:
[----:B------:R-:W-:Y:S05]  /*0330*/  BSYNC.RECONVERGENT B0 ;  /* 0x0000000000007941 */ /* 0x000fea0003800200 */
.L_x_4:
[----:B------:R-:W-:Y:S04]  /*0340*/  BSSY.RECONVERGENT B0, `(.L_x_7) ;  /* 0x0000008000007945 */ /* 0x000fe80003800200 */
[----:B------:R-:W-:Y:S05]  /*0350*/  @!P0 BRA `(.L_x_8) ;  /* 0x0000000000188947 */ /* 0x000fea0003800000 */
[----:B------:R-:W-:-:S07]  /*0360*/  IMAD.MOV.U32 R22, RZ, RZ, RZ ;  /* 0x000000ffff167224 */ /* 0x000fce00078e00ff */
.L_x_9:
[----:B0-----:R-:W-:-:S05]  /*0370*/  IMAD.SHL.U32 R0, R3, 0x2, RZ ;  /* 0x0000000203007824 */ /* 0x001fca00078e00ff */
[----:B------:R-:W-:Y:S02]  /*0380*/  LOP3.LUT P0, R4, R0, RZ, R3, 0xa0, !PT ;  /* 0x000000ff00047212 */ /* 0x000fe4000780a003 */
[----:B------:R-:W-:Y:S02]  /*0390*/  LOP3.LUT R22, R22, R3, R0, 0xb4, !PT ;  /* 0x0000000316167212 */ /* 0x000fe400078eb400 */
[----:B------:R-:W-:-:S09]  /*03a0*/  SHF.R.U32.HI R3, RZ, 0x1, R4 ;  /* 0x00000001ff037819 */ /* 0x000fd20000011604 */
[----:B------:R-:W-:Y:S05]  /*03b0*/  @P0 BRA `(.L_x_9) ;  /* 0xfffffffc00ec0947 */ /* 0x000fea000383ffff */
.L_x_8:
[----:B------:R-:W-:Y:S05]  /*03c0*/  BSYNC.RECONVERGENT B0 ;  /* 0x0000000000007941 */ /* 0x000fea0003800200 */
.L_x_7:
[----:B------:R-:W1:Y:S01]  /*03d0*/  LDC.64 R8, c[0x4][R8] ;  /* 0x0100000008087b82 */ /* 0x000e620000000a00 */
[----:B------:R2:W-:Y:S01]  /*03e0*/  STL.64 [R1], R16 ;  /* 0x0000001001007387 */ /* 0x0005e20000100a00 */
[----:B------:R-:W3:Y:S01]  /*03f0*/  LDCU.64 UR4, c[0x4][0x28] ;  /* 0x01000500ff0477ac */ /* 0x000ee20008000a00 */
[----:B------:R-:W-:Y:S02]  /*0400*/  IMAD.MOV.U32 R6, RZ, RZ, R2 ;  /* 0x000000ffff067224 */ /* 0x000fe400078e0002 */
[----:B------:R2:W-:Y:S01]  /*0410*/  STL [R1+0x8], R22 ;  /* 0x0000081601007387 */ /* 0x0005e20000100800 */
[----:B------:R-:W-:Y:S02]  /*0420*/  IMAD.MOV.U32 R7, RZ, RZ, R18 ;  /* 0x000000ffff077224 */ /* 0x000fe400078e0012 */
[----:B---3--:R-:W-:Y:S02]  /*0430*/  IMAD.U32 R4, RZ, RZ, UR4 ;  /* 0x00000004ff047e24 */ /* 0x008fe4000f8e00ff */
[----:B--2---:R-:W-:-:S07]  /*0440*/  IMAD.U32 R5, RZ, RZ, UR5 ;  /* 0x00000005ff057e24 */ /* 0x004fce000f8e00ff */
[----:B------:R-:W-:-:S07]  /*0450*/  LEPC R20, `(.L_x_10) ;  /* 0x000000001014794e */ /* 0x000fce0000000000 */
[----:B01----:R-:W-:Y:S05]  /*0460*/  CALL.ABS.NOINC R8 ;  /* 0x0000000008007343 */ /* 0x003fea0003c00000 */
.L_x_10:
[----:B------:R-:W2:Y:S01]  /*0470*/  LDG.E R7, desc[UR36][R26.64] ;  /* 0x000000241a077981 */ /* 0x000ea2000c1e1900 */
[----:B------:R-:W0:Y:S01]  /*0480*/  LDCU UR4, c[0x0][0x388] ;  /* 0x00007100ff0477ac */ /* 0x000e220008000800 */
[C---:B------:R-:W-:Y:S01]  /*0490*/  VIADD R19, R16.reuse, 0x1 ;  /* 0x0000000110137836 */ /* 0x040fe20000000000 */
[----:B------:R-:W-:-:S13]  /*04a0*/  ISETP.NE.AND P6, PT, R16, RZ, PT ;  /* 0x000000ff1000720c */ /* 0x000fda0003fc5270 */
[----:B------:R-:W1:Y:S01]  /*04b0*/  @!P6 LDC.64 R10, c[0x4][0x10] ;  /* 0x01000400ff0aeb82 */ /* 0x000e620000000a00 */
[----:B0-----:R-:W0:Y:S08]  /*04c0*/  I2F.U32.RP R0, UR4 ;  /* 0x0000000400007d06 */ /* 0x001e300008209000 */
[----:B0-----:R-:W0:Y:S02]  /*04d0*/  MUFU.RCP R0, R0 ;  /* 0x0000000000007308 */ /* 0x001e240000001000 */
[----:B0-----:R-:W-:-:S06]  /*04e0*/  VIADD R4, R0, 0xffffffe ;  /* 0x0ffffffe00047836 */ /* 0x001fcc0000000000 */
[----:B------:R0:W3:Y:S02]  /*04f0*/  F2I.FTZ.U32.TRUNC.NTZ R5, R4 ;  /* 0x0000000400057305 */ /* 0x0000e4000021f000 */
[----:B0-----:R-:W-:Y:S02]  /*0500*/  IMAD.MOV.U32 R4, RZ, RZ, RZ ;  /* 0x000000ffff047224 */ /* 0x001fe400078e00ff */
[----:B---3--:R-:W-:-:S04]  /*0510*/  IMAD.MOV R3, RZ, RZ, -R5 ;  /* 0x000000ffff037224 */ /* 0x008fc800078e0a05 */
[----:B------:R-:W-:-:S04]  /*0520*/  IMAD R3, R3, UR4, RZ ;  /* 0x0000000403037c24 */ /* 0x000fc8000f8e02ff */
[----:B------:R-:W-:Y:S01]  /*0530*/  IMAD.HI.U32 R6, R5, R3, R4 ;  /* 0x0000000305067227 */ /* 0x000fe200078e0004 */
[----:B------:R-:W-:Y:S02]  /*0540*/  SHF.R.U32.HI R5, RZ, 0x1f, R17 ;  /* 0x0000001fff057819 */ /* 0x000fe40000011611 */
[----:B------:R-:W-:Y:S02]  /*0550*/  LOP3.LUT R4, R16, 0x1f, RZ, 0xc0, !PT ;  /* 0x0000001f10047812 */ /* 0x000fe400078ec0ff */
[----:B------:R-:W-:Y:S01]  /*0560*/  SHF.R.U32.HI R3, RZ, 0x5, R16 ;  /* 0x00000005ff037819 */ /* 0x000fe20000011610 */
[----:B------:R-:W-:-:S04]  /*0570*/  IMAD.HI.U32 R6, R6, R19, RZ ;  /* 0x0000001306067227 */ /* 0x000fc800078e00ff */
[----:B------:R-:W-:-:S04]  /*0580*/  IMAD.MOV R6, RZ, RZ, -R6 ;  /* 0x000000ffff067224 */ /* 0x000fc800078e0a06 */
[----:B------:R-:W-:-:S05]  /*0590*/  IMAD R0, R6, UR4, R19 ;  /* 0x0000000406007c24 */ /* 0x000fca000f8e0213 */
[----:B------:R-:W-:-:S13]  /*05a0*/  ISETP.GE.U32.AND P0, PT, R0, UR4, PT ;  /* 0x0000000400007c0c */ /* 0x000fda000bf06070 */
[----:B------:R-:W-:Y:S01]  /*05b0*/  @P0 VIADD R0, R0, -UR4 ;  /* 0x8000000400000c36 */ /* 0x000fe20008000000 */
[----:B------:R-:W-:-:S04]  /*05c0*/  ISETP.NE.U32.AND P0, PT, RZ, UR4, PT ;  /* 0x00000004ff007c0c */ /* 0x000fc8000bf05070 */
[----:B------:R-:W-:-:S13]  /*05d0*/  ISETP.GE.U32.AND P1, PT, R0, UR4, PT ;  /* 0x0000000400007c0c */ /* 0x000fda000bf26070 */
[----:B------:R-:W-:Y:S01]  /*05e0*/  @P1 VIADD R0, R0, -UR4 ;  /* 0x8000000400001c36 */ /* 0x000fe20008000000 */
[----:B------:R-:W-:-:S04]  /*05f0*/  @!P0 LOP3.LUT R0, RZ, UR4, RZ, 0x33, !PT ;  /* 0x00000004ff008c12 */ /* 0x000fc8000f8e33ff */
[----:B------:R-:W-:Y:S02]  /*0600*/  SHF.R.U32.HI R6, RZ, 0x3, R0 ;  /* 0x00000003ff067819 */ /* 0x000fe40000011600 */
[----:B------:R-:W-:Y:S02]  /*0610*/  SHF.L.W.U32 R5, R5, R0, RZ ;  /* 0x0000000005057219 */ /* 0x000fe40000000eff */
[----:B------:R-:W-:-:S05]  /*0620*/  LOP3.LUT R6, R6, 0xfc, RZ, 0xc0, !PT ;  /* 0x000000fc06067812 */ /* 0x000fca00078ec0ff */
[----:B------:R-:W-:Y:S01]  /*0630*/  ATOMS.OR RZ, [R6+UR39], R5 ;  /* 0x0000000506ff798c */ /* 0x000fe2000b000027 */
[----:B--2---:R-:W-:-:S04]  /*0640*/  ISETP.NE.AND P1, PT, R7, -0x1, PT ;  /* 0xffffffff0700780c */ /* 0x004fc80003f25270 */
[----:B------:R-:W-:-:S04]  /*0650*/  SEL R7, RZ, 0x1, P1 ;  /* 0x00000001ff077807 */ /* 0x000fc80000800000 */
[----:B------:R-:W-:Y:S02]  /*0660*/  SHF.L.U32 R7, R7, R4, RZ ;  /* 0x0000000407077219 */ /* 0x000fe400000006ff */
[----:B------:R-:W-:-:S05]  /*0670*/  LEA R4, R3, UR38, 0x2 ;  /* 0x0000002603047c11 */ /* 0x000fca000f8e10ff */
[----:B------:R0:W-:Y:S01]  /*0680*/  ATOMS.OR RZ, [R4], R7 ;  /* 0x0000000704ff738c */ /* 0x0001e20003000000 */
[----:B------:R-:W-:Y:S05]  /*0690*/  WARPSYNC.ALL ;  /* 0x0000000000007948 */ /* 0x000fea0003800000 */
[----:B------:R-:W-:Y:S01]  /*06a0*/  BAR.SYNC.DEFER_BLOCKING 0x0 ;  /* 0x0000000000007b1d */ /* 0x000fe20000010000 */
[----:B------:R-:W-:-:S05]  /*06b0*/  IMAD.MOV.U32 R12, RZ, RZ, R16 ;  /* 0x000000ffff0c7224 */ /* 0x000fca00078e0010 */
[----:B------:R-:W0:Y:S01]  /*06c0*/  LDCU.64 UR6, c[0x4][0x30] ;  /* 0x01000600ff0677ac */ /* 0x000e220008000a00 */
[----:B-1----:R-:W2:Y:S01]  /*06d0*/  @!P6 LDG.E R8, desc[UR36][R10.64] ;  /* 0x000000240a08e981 */ /* 0x002ea2000c1e1900 */
[----:B------:R-:W1:Y:S01]  /*06e0*/  S2UR UR5, SR_CgaCtaId ;  /* 0x00000000000579c3 */ /* 0x000e620000008800 */
[----:B------:R-:W-:Y:S01]  /*06f0*/  UMOV UR4, 0x400 ;  /* 0x0000040000047882 */ /* 0x000fe20000000000 */
[----:B0-----:R-:W-:Y:S02]  /*0700*/  IMAD.U32 R4, RZ, RZ, UR6 ;  /* 0x00000006ff047e24 */ /* 0x001fe4000f8e00ff */
[----:B------:R-:W-:Y:S02]  /*0710*/  IMAD.U32 R5, RZ, RZ, UR7 ;  /* 0x00000007ff057e24 */ /* 0x000fe4000f8e00ff */
[----:B------:R-:W-:Y:S02]  /*0720*/  IMAD.MOV.U32 R6, RZ, RZ, R2 ;  /* 0x000000ffff067224 */ /* 0x000fe400078e0002 */
[----:B------:R-:W-:Y:S01]  /*0730*/  IMAD.MOV.U32 R7, RZ, RZ, R18 ;  /* 0x000000ffff077224 */ /* 0x000fe200078e0012 */
[----:B-1----:R-:W-:-:S09]  /*0740*/  ULEA UR4, UR5, UR4, 0x18 ;  /* 0x0000000405047291 */ /* 0x002fd2000f8ec0ff */
[----:B------:R-:W0:Y:S04]  /*0750*/  LDS R13, [UR4] ;  /* 0x00000004ff0d7984 */ /* 0x000e280008000800 */
[----:B------:R-:W1:Y:S01]  /*0760*/  LDS R0, [UR4+0x80] ;  /* 0x00008004ff007984 */ /* 0x000e620008000800 */
[----:B0-----:R-:W-:-:S03]  /*0770*/  @!P6 LOP3.LUT R3, R13, 0x1, RZ, 0xc0, !PT ;  /* 0x000000010d03e812 */ /* 0x001fc600078ec0ff */
[----:B-1----:R0:W-:Y:S04]  /*0780*/  STL [R1+0x8], R0 ;  /* 0x0000080001007387 */ /* 0x0021e80000100800 */
[----:B------:R0:W-:Y:S01]  /*0790*/  @!P6 STG.E desc[UR36][R10.64], R3 ;  /* 0x000000030a00e986 */ /* 0x0001e2000c101924 */
[----:B--2---:R-:W-:Y:S02]  /*07a0*/  @!P6 LOP3.LUT R13, R8, 0xfffffffe, R13, 0xf8, !PT ;  /* 0xfffffffe080de812 */ /* 0x004fe400078ef80d */
[----:B------:R-:W-:-:S03]  /*07b0*/  MOV R8, 0x0 ;  /* 0x0000000000087802 */ /* 0x000fc60000000f00 */
[----:B------:R0:W-:Y:S03]  /*07c0*/  STL.64 [R1], R12 ;  /* 0x0000000c01007387 */ /* 0x0001e60000100a00 */
[----:B------:R-:W1:Y:S01]  /*07d0*/  LDC.64 R8, c[0x4][R8] ;  /* 0x0100000008087b82 */ /* 0x000e620000000a00 */
[----:B------:R0:W-:Y:S02]  /*07e0*/  @!P6 STS [UR4], R13 ;  /* 0x0000000dff00e988 */ /* 0x0001e40008000804 */
[----:B------:R-:W-:-:S07]  /*07f0*/  LEPC R20, `(.L_x_11) ;  /* 0x000000001014794e */ /* 0x000fce0000000000 */
[----:B01----:R-:W-:Y:S05]  /*0800*/  CALL.ABS.NOINC R8 ;  /* 0x0000000008007343 */ /* 0x003fea0003c00000 */
.L_x_11:
[----:B------:R-:W0:Y:S02]  /*0810*/  LDCU UR4, c[0x0][0x388] ;  /* 0x00007100ff0477ac */ /* 0x000e240008000800 */
[----:B0-----:R-:W-:-:S09]  /*0820*/  UISETP.GE.U32.AND UP0, UPT, UR4, 0x401, UPT ;  /* 0x000004010400788c */ /* 0x001fd2000bf06070 */
[----:B------:R-:W-:Y:S05]  /*0830*/  BRA.U !UP0, `(.L_x_12) ;  /* 0x0000000108407547 */ /* 0x000fea000b800000 */
[----:B------:R-:W-:Y:S01]  /*0840*/  MOV R14, 0x8 ;  /* 0x00000008000e7802 */ /* 0x000fe20000000f00 */
[----:B------:R-:W0:Y:S01]  /*0850*/  LDCU.64 UR4, c[0x4][0x38] ;  /* 0x01000700ff0477ac */ /* 0x000e220008000a00 */
[----:B------:R-:W-:Y:S02]  /*0860*/  IMAD.MOV.U32 R8, RZ, RZ, 0x87 ;  /* 0x00000087ff087424 */ /* 0x000fe400078e00ff */
[----:B------:R-:W-:Y:S01]  /*0870*/  IMAD.MOV.U32 R12, RZ, RZ, 0x1 ;  /* 0x00000001ff0c7424 */ /* 0x000fe200078e00ff */
[----:B------:R-:W1:Y:S01]  /*0880*/  LDCU.64 UR6, c[0x4][0x40] ;  /* 0x01000800ff0677ac */ /* 0x000e620008000a00 */
[----:B------:R-:W2:Y:S01]  /*0890*/  LDC.64 R14, c[0x4][R14] ;  /* 0x010000000e0e7b82 */ /* 0x000ea20000000a00 */
[----:B------:R-:W-:Y:S01]  /*08a0*/  IMAD.MOV.U32 R13, RZ, RZ, RZ ;  /* 0x000000ffff0d7224 */ /* 0x000fe200078e00ff */
[----:B------:R-:W3:Y:S01]  /*08b0*/  LDCU.64 UR8, c[0x4][0x20] ;  /* 0x01000400ff0877ac */ /* 0x000ee20008000a00 */
[----:B0-----:R-:W-:Y:S02]  /*08c0*/  IMAD.U32 R4, RZ, RZ, UR4 ;  /* 0x00000004ff047e24 */ /* 0x001fe4000f8e00ff */
[----:B------:R-:W-:-:S02]  /*08d0*/  IMAD.U32 R5, RZ, RZ, UR5 ;  /* 0x00000005ff057e24 */ /* 0x000fc4000f8e00ff */
[----:B-1----:R-:W-:Y:S02]  /*08e0*/  IMAD.U32 R6, RZ, RZ, UR6 ;  /* 0x00000006ff067e24 */ /* 0x002fe4000f8e00ff */
[----:B------:R-:W-:Y:S02]  /*08f0*/  IMAD.U32 R7, RZ, RZ, UR7 ;  /* 0x00000007ff077e24 */ /* 0x000fe4000f8e00ff */
[----:B---3--:R-:W-:Y:S02]  /*0900*/  IMAD.U32 R10, RZ, RZ, UR8 ;  /* 0x00000008ff0a7e24 */ /* 0x008fe4000f8e00ff */
[----:B------:R-:W-:-:S07]  /*0910*/  IMAD.U32 R11, RZ, RZ, UR9 ;  /* 0x00000009ff0b7e24 */ /* 0x000fce000f8e00ff */
[----:B------:R-:W-:-:S07]  /*0920*/  LEPC R20, `(.L_x_12) ;  /* 0x000000001014794e */ /* 0x000fce0000000000 */
[----:B--2---:R-:W-:Y:S05]  /*0930*/  CALL.ABS.NOINC R14 ;  /* 0x000000000e007343 */ /* 0x004fea0003c00000 */
.L_x_12:
[----:B------:R-:W-:Y:S02]  /*0940*/  ISETP.NE.AND P6, PT, R24, RZ, PT ;  /* 0x000000ff1800720c */ /* 0x000fe40003fc5270 */
[----:B------:R-:W-:-:S11]  /*0950*/  ISETP.NE.AND P0, PT, R16, RZ, PT ;  /* 0x000000ff1000720c */ /* 0x000fd60003f05270 */
[----:B------:R-:W0:Y:S01]  /*0960*/  @!P6 S2R R3, SR_CgaCtaId ;  /* 0x000000000003e919 */ /* 0x000e220000008800 */
[----:B------:R-:W-:-:S04]  /*0970*/  @!P6 MOV R24, 0x400 ;  /* 0x000004000018e802 */ /* 0x000fc80000000f00 */
[----:B0-----:R-:W-:Y:S01]  /*0980*/  @!P6 LEA R24, R3, R24, 0x18 ;  /* 0x000000180318e211 */ /* 0x001fe200078ec0ff */
[----:B------:R-:W-:Y:S06]  /*0990*/  @!P6 BRA `(.L_x_13) ;  /* 0x00000000008ce947 */ /* 0x000fec0003800000 */
[----:B------:R-:W0:Y:S01]  /*09a0*/  S2UR UR5, SR_CgaCtaId ;  /* 0x00000000000579c3 */ /* 0x000e220000008800 */
[----:B------:R-:W-:Y:S01]  /*09b0*/  UMOV UR4, 0x400 ;  /* 0x0000040000047882 */ /* 0x000fe20000000000 */
[----:B------:R-:W1:Y:S01]  /*09c0*/  LDS R0, [R23] ;  /* 0x0000000017007984 */ /* 0x000e620000000800 */
[----:B------:R-:W-:Y:S01]  /*09d0*/  UIADD3 UR4, UPT, UPT, UR4, 0x80, URZ ;  /* 0x0000008004047890 */ /* 0x000fe2000fffe0ff */
[----:B------:R-:W-:Y:S01]  /*09e0*/  UMOV UR6, 0x400 ;  /* 0x0000040000067882 */ /* 0x000fe20000000000 */
[----:B------:R-:W2:Y:S03]  /*09f0*/  S2R R7, SR_LANEID ;  /* 0x0000000000077919 */ /* 0x000ea60000000000 */
[----:B------:R-:W3:Y:S01]  /*0a00*/  S2UR UR7, SR_CgaCtaId ;  /* 0x00000000000779c3 */ /* 0x000ee20000008800 */
[----:B0-----:R-:W-:-:S06]  /*0a10*/  ULEA UR4, UR5, UR4, 0x18 ;  /* 0x0000000405047291 */ /* 0x001fcc000f8ec0ff */
[----:B------:R-:W-:Y:S01]  /*0a20*/  LEA R3, R16, UR4, 0x2 ;  /* 0x0000000410037c11 */ /* 0x000fe2000f8e10ff */
[----:B------:R-:W-:Y:S02]  /*0a30*/  VOTEU.ANY UR4, UPT, PT ;  /* 0x0000000000047886 */ /* 0x000fe400038e0100 */
[----:B------:R-:W-:Y:S02]  /*0a40*/  UFLO.U32 UR5, UR4 ;  /* 0x00000004000572bd */ /* 0x000fe400080e0000 */
[----:B------:R-:W-:Y:S01]  /*0a50*/  UIADD3 UR4, UPT, UPT, UR6, 0x100, URZ ;  /* 0x0000010006047890 */ /* 0x000fe2000fffe0ff */
[----:B------:R-:W0:Y:S03]  /*0a60*/  LDS R3, [R3] ;  /* 0x0000000003037984 */ /* 0x000e260000000800 */
[----:B---3--:R-:W-:Y:S01]  /*0a70*/  ULEA UR4, UR7, UR4, 0x18 ;  /* 0x0000000407047291 */ /* 0x008fe2000f8ec0ff */
[----:B-1----:R-:W-:Y:S01]  /*0a80*/  SHF.R.U32.HI R4, RZ, 0x1f, R0 ;  /* 0x0000001fff047819 */ /* 0x002fe20000011600 */
[--C-:B0-----:R-:W-:Y:S01]  /*0a90*/  IMAD.IADD R0, R0, 0x1, R3.reuse ;  /* 0x0000000100007824 */ /* 0x101fe200078e0203 */
[----:B------:R-:W-:-:S04]  /*0aa0*/  SHF.R.U32.HI R5, RZ, 0x1f, R3 ;  /* 0x0000001fff057819 */ /* 0x000fc80000011603 */
[----:B------:R-:W-:Y:S01]  /*0ab0*/  ISETP.GE.AND P1, PT, R0, RZ, PT ;  /* 0x000000ff0000720c */ /* 0x000fe20003f26270 */
[----:B------:R0:W-:Y:S01]  /*0ac0*/  STS [R23], R0 ;  /* 0x0000000017007388 */ /* 0x0001e20000000800 */
[----:B------:R-:W-:-:S04]  /*0ad0*/  LOP3.LUT R6, R5, R4, RZ, 0x3c, !PT ;  /* 0x0000000405067212 */ /* 0x000fc800078e3cff */
[----:B------:R-:W-:Y:S02]  /*0ae0*/  SEL R6, R6, RZ, P1 ;  /* 0x000000ff06067207 */ /* 0x000fe40000800000 */
[----:B------:R-:W-:Y:S02]  /*0af0*/  ISETP.NE.AND P1, PT, R3, -0x1, PT ;  /* 0xffffffff0300780c */ /* 0x000fe40003f25270 */
[----:B------:R-:W-:Y:S02]  /*0b00*/  LOP3.LUT R6, R6, R5, R4, 0xf8, !PT ;  /* 0x0000000506067212 */ /* 0x000fe400078ef804 */
[----:B------:R-:W-:Y:S02]  /*0b10*/  SEL R3, RZ, 0x1, P1 ;  /* 0x00000001ff037807 */ /* 0x000fe40000800000 */
[----:B------:R-:W-:Y:S02]  /*0b20*/  SHF.L.W.U32 R6, R6, R19, RZ ;  /* 0x0000001306067219 */ /* 0x000fe40000000eff */
[----:B------:R-:W-:-:S02]  /*0b30*/  SHF.L.U32 R3, R3, R16, RZ ;  /* 0x0000001003037219 */ /* 0x000fc400000006ff */
[----:B------:R-:W1:Y:S01]  /*0b40*/  REDUX.OR UR8, R6 ;  /* 0x00000000060873c4 */ /* 0x000e620000004000 */
[----:B--2---:R-:W-:Y:S01]  /*0b50*/  ISETP.EQ.U32.AND P1, PT, R7, UR5, PT ;  /* 0x0000000507007c0c */ /* 0x004fe2000bf22070 */
[----:B------:R-:W-:-:S04]  /*0b60*/  UIADD3 UR5, UPT, UPT, UR6, 0x104, URZ ;  /* 0x0000010406057890 */ /* 0x000fc8000fffe0ff */
[----:B------:R-:W-:Y:S02]  /*0b70*/  ULEA UR5, UR7, UR5, 0x18 ;  /* 0x0000000507057291 */ /* 0x000fe4000f8ec0ff */
[----:B------:R-:W2:Y:S01]  /*0b80*/  REDUX.OR UR9, R3 ;  /* 0x00000000030973c4 */ /* 0x000ea20000004000 */
[----:B-1----:R-:W-:-:S05]  /*0b90*/  IMAD.U32 R4, RZ, RZ, UR8 ;  /* 0x00000008ff047e24 */ /* 0x002fca000f8e00ff */
[----:B------:R0:W-:Y:S01]  /*0ba0*/  @P1 ATOMS.OR RZ, [UR4], R4 ;  /* 0x00000004ffff198c */ /* 0x0001e2000b000004 */
[----:B--2---:R-:W-:-:S05]  /*0bb0*/  IMAD.U32 R5, RZ, RZ, UR9 ;  /* 0x00000009ff057e24 */ /* 0x004fca000f8e00ff */
[----:B------:R0:W-:Y:S02]  /*0bc0*/  @P1 ATOMS.OR RZ, [UR5], R5 ;  /* 0x00000005ffff198c */ /* 0x0001e4000b000005 */
.L_x_13:
[----:B------:R-:W-:Y:S05]  /*0bd0*/  WARPSYNC.ALL ;  /* 0x0000000000007948 */ /* 0x000fea0003800000 */
[----:B------:R-:W-:Y:S06]  /*0be0*/  BAR.SYNC.DEFER_BLOCKING 0x0 ;  /* 0x0000000000007b1d */ /* 0x000fec0000010000 */
[----:B------:R-:W-:Y:S04]  /*0bf0*/  BSSY.RECONVERGENT B0, `(.L_x_14) ;  /* 0x000002a000007945 */ /* 0x000fe80003800200 */
[----:B------:R-:W-:Y:S05]  /*0c00*/  @P0 BRA `(.L_x_15) ;  /* 0x0000000000a00947 */ /* 0x000fea0003800000 */
[----:B0-----:R-:W0:Y:S01]  /*0c10*/  LDC.64 R4, c[0x4][0x10] ;  /* 0x01000400ff047b82 */ /* 0x001e220000000a00 */
[----:B------:R-:W1:Y:S07]  /*0c20*/  S2R R3, SR_CgaCtaId ;  /* 0x0000000000037919 */ /* 0x000e6e0000008800 */
[----:B------:R-:W2:Y:S01]  /*0c30*/  LDC R7, c[0x0][0x388] ;  /* 0x0000e200ff077b82 */ /* 0x000ea20000000800 */
[----:B0-----:R-:W3:Y:S01]  /*0c40*/  LDG.E R6, desc[UR36][R4.64] ;  /* 0x0000002404067981 */ /* 0x001ee2000c1e1900 */
[----:B------:R-:W-:Y:S01]  /*0c50*/  MOV R0, 0x400 ;  /* 0x0000040000007802 */ /* 0x000fe20000000f00 */
[----:B------:R-:W-:-:S02]  /*0c60*/  IMAD.MOV.U32 R8, RZ, RZ, 0x2 ;  /* 0x00000002ff087424 */ /* 0x000fc400078e00ff */
[----:B------:R-:W-:Y:S01]  /*0c70*/  IMAD.MOV.U32 R20, RZ, RZ, 0x1 ;  /* 0x00000001ff147424 */ /* 0x000fe200078e00ff */
[----:B-1----:R-:W-:Y:S02]  /*0c80*/  LEA R0, R3, R0, 0x18 ;  /* 0x0000000003007211 */ /* 0x002fe400078ec0ff */
[----:B--2---:R-:W-:Y:S02]  /*0c90*/  SHF.R.U32.HI R3, RZ, 0x5, R7 ;  /* 0x00000005ff037819 */ /* 0x004fe40000011607 */
[----:B------:R-:W-:-:S03]  /*0ca0*/  LOP3.LUT R7, R7, 0x1f, RZ, 0xc0, !PT ;  /* 0x0000001f07077812 */ /* 0x000fc600078ec0ff */
[C---:B------:R-:W-:Y:S01]  /*0cb0*/  IMAD R14, R3.reuse, 0x4, R0 ;  /* 0x00000004030e7824 */ /* 0x040fe200078e0200 */
[----:B------:R-:W-:Y:S01]  /*0cc0*/  SHF.L.U32 R10, R8, R7, RZ ;  /* 0x00000007080a7219 */ /* 0x000fe200000006ff */
[----:B------:R-:W-:Y:S01]  /*0cd0*/  VIADD R11, R3, 0x1 ;  /* 0x00000001030b7836 */ /* 0x000fe20000000000 */
[----:B------:R-:W-:Y:S02]  /*0ce0*/  ISETP.NE.AND P1, PT, R7, 0x1f, PT ;  /* 0x0000001f0700780c */ /* 0x000fe40003f25270 */
[----:B------:R-:W0:Y:S01]  /*0cf0*/  LDS R9, [R14] ;  /* 0x000000000e097984 */ /* 0x000e220000000800 */
[----:B------:R-:W-:Y:S02]  /*0d00*/  LOP3.LUT R10, RZ, R10, RZ, 0x33, !PT ;  /* 0x0000000aff0a7212 */ /* 0x000fe400078e33ff */
[----:B------:R-:W-:Y:S02]  /*0d10*/  LOP3.LUT R13, R11, 0x1f, RZ, 0xc0, !PT ;  /* 0x0000001f0b0d7812 */ /* 0x000fe400078ec0ff */
[----:B------:R-:W-:-:S02]  /*0d20*/  SEL R10, R10, 0xffffffff, P1 ;  /* 0xffffffff0a0a7807 */ /* 0x000fc40000800000 */
[----:B------:R-:W-:Y:S02]  /*0d30*/  ISETP.NE.AND P0, PT, R7, 0x1f, PT ;  /* 0x0000001f0700780c */ /* 0x000fe40003f05270 */
[----:B------:R-:W-:Y:S02]  /*0d40*/  SHF.L.U32 R15, R20, R13, RZ ;  /* 0x0000000d140f7219 */ /* 0x000fe400000006ff */
[----:B------:R-:W-:-:S09]  /*0d50*/  SHF.L.U32 R3, R8, R3, RZ ;  /* 0x0000000308037219 */ /* 0x000fd200000006ff */
[----:B------:R-:W-:Y:S02]  /*0d60*/  @P0 VIADD R20, R7, 0x1 ;  /* 0x0000000107140836 */ /* 0x000fe40000000000 */
[----:B------:R-:W-:Y:S01]  /*0d70*/  @!P0 IMAD.MOV.U32 R7, RZ, RZ, RZ ;  /* 0x000000ffff078224 */ /* 0x000fe200078e00ff */
[----:B0-----:R-:W-:Y:S02]  /*0d80*/  LOP3.LUT R21, R9, R10, RZ, 0xc0, !PT ;  /* 0x0000000a09157212 */ /* 0x001fe400078ec0ff */
[----:B------:R-:W0:Y:S01]  /*0d90*/  LDS R10, [R0+0x100] ;  /* 0x00010000000a7984 */ /* 0x000e220000000800 */
[----:B------:R-:W-:-:S03]  /*0da0*/  @P0 SHF.R.U32.HI R20, RZ, R20, R9 ;  /* 0x00000014ff140219 */ /* 0x000fc60000011609 */
[----:B------:R-:W-:Y:S01]  /*0db0*/  STS [R14], R21 ;  /* 0x000000150e007388 */ /* 0x000fe20000000800 */
[----:B------:R-:W-:-:S03]  /*0dc0*/  @P0 LOP3.LUT R7, R20, 0x1, RZ, 0xc0, !PT ;  /* 0x0000000114070812 */ /* 0x000fc600078ec0ff */
[----:B------:R-:W1:Y:S01]  /*0dd0*/  LDS R12, [R0+0x104] ;  /* 0x00010400000c7984 */ /* 0x000e620000000800 */
[----:B0-----:R-:W-:Y:S02]  /*0de0*/  LOP3.LUT R15, R10, R15, RZ, 0x30, !PT ;  /* 0x0000000f0a0f7212 */ /* 0x001fe400078e30ff */
[----:B------:R-:W-:Y:S02]  /*0df0*/  SHF.R.U32.HI R13, RZ, R13, R10 ;  /* 0x0000000dff0d7219 */ /* 0x000fe4000001160a */
[----:B-1----:R-:W-:-:S05]  /*0e00*/  LOP3.LUT R25, R15, R12, RZ, 0xc0, !PT ;  /* 0x0000000c0f197212 */ /* 0x002fca00078ec0ff */
[----:B------:R-:W-:-:S05]  /*0e10*/  IMAD.IADD R25, R12, 0x1, R25 ;  /* 0x000000010c197824 */ /* 0x000fca00078e0219 */
[----:B------:R-:W-:-:S04]  /*0e20*/  LOP3.LUT R12, R15, R25, R12, 0xf6, !PT ;  /* 0x000000190f0c7212 */ /* 0x000fc800078ef60c */
[----:B------:R-:W-:Y:S02]  /*0e30*/  SHF.R.U32.HI R11, RZ, R11, R12 ;  /* 0x0000000bff0b7219 */ /* 0x000fe4000001160c */
[----:B------:R-:W-:-:S05]  /*0e40*/  LOP3.LUT R3, R12, R3, RZ, 0x30, !PT ;  /* 0x000000030c037212 */ /* 0x000fca00078e30ff */
[----:B------:R1:W-:Y:S01]  /*0e50*/  STS [R0+0x100], R3 ;  /* 0x0001000300007388 */ /* 0x0003e20000000800 */
[----:B---3--:R-:W-:-:S04]  /*0e60*/  LOP3.LUT R6, R6, 0x1, R13, 0xf8, !PT ;  /* 0x0000000106067812 */ /* 0x008fc800078ef80d */
[----:B------:R-:W-:-:S05]  /*0e70*/  LOP3.LUT R7, R11, R6, R7, 0xfe, !PT ;  /* 0x000000060b077212 */ /* 0x000fca00078efe07 */
[----:B------:R1:W-:Y:S02]  /*0e80*/  STG.E desc[UR36][R4.64], R7 ;  /* 0x0000000704007986 */ /* 0x0003e4000c101924 */
.L_x_15:
[----:B------:R-:W-:Y:S05]  /*0e90*/  BSYNC.RECONVERGENT B0 ;  /* 0x0000000000007941 */ /* 0x000fea0003800200 */
.L_x_14:
[----:B------:R2:W3:Y:S01]  /*0ea0*/  @!P6 LDS R9, [R23] ;  /* 0x000000001709e984 */ /* 0x0004e20000000800 */
[----:B------:R-:W-:Y:S03]  /*0eb0*/  BSSY.RECONVERGENT B0, `(.L_x_16) ;  /* 0x000000d000007945 */ /* 0x000fe60003800200 */
[----:B------:R2:W4:Y:S01]  /*0ec0*/  @!P6 LDS R10, [R24+0x100] ;  /* 0x00010000180ae984 */ /* 0x0005220000000800 */
[----:B------:R-:W-:Y:S05]  /*0ed0*/  @!P6 BRA `(.L_x_17) ;  /* 0x000000000028e947 */ /* 0x000fea0003800000 */
[----:B------:R-:W5:Y:S01]  /*0ee0*/  S2UR UR5, SR_CgaCtaId ;  /* 0x00000000000579c3 */ /* 0x000f620000008800 */
[----:B------:R-:W-:Y:S01]  /*0ef0*/  UMOV UR4, 0x400 ;  /* 0x0000040000047882 */ /* 0x000fe20000000000 */
[----:B---3--:R-:W-:Y:S01]  /*0f00*/  LDS R9, [R23] ;  /* 0x0000000017097984 */ /* 0x008fe20000000800 */
[----:B-----5:R-:W-:-:S06]  /*0f10*/  ULEA UR4, UR5, UR4, 0x18 ;  /* 0x0000000405047291 */ /* 0x020fcc000f8ec0ff */
[----:B--2---:R-:W-:-:S05]  /*0f20*/  IMAD.U32 R24, RZ, RZ, UR4 ;  /* 0x00000004ff187e24 */ /* 0x004fca000f8e00ff */
[----:B----4-:R-:W0:Y:S02]  /*0f30*/  LDS R10, [R24+0x100] ;  /* 0x00010000180a7984 */ /* 0x010e240000000800 */
[----:B01----:R-:W-:-:S04]  /*0f40*/  SHF.R.U32.HI R0, RZ, R16, R10 ;  /* 0x00000010ff007219 */ /* 0x003fc8000001160a */
[----:B------:R-:W-:-:S05]  /*0f50*/  LOP3.LUT R0, R0, 0x1, RZ, 0xc0, !PT ;  /* 0x0000000100007812 */ /* 0x000fca00078ec0ff */
[----:B------:R-:W-:-:S05]  /*0f60*/  IMAD.IADD R9, R9, 0x1, R0 ;  /* 0x0000000109097824 */ /* 0x000fca00078e0200 */
[----:B------:R0:W-:Y:S02]  /*0f70*/  STS [R23], R9 ;  /* 0x0000000917007388 */ /* 0x0001e40000000800 */
.L_x_17:
[----:B------:R-:W-:Y:S05]  /*0f80*/  BSYNC.RECONVERGENT B0 ;  /* 0x0000000000007941 */ /* 0x000fea0003800200 */
.L_x_16:
[----:B------:R-:W3:Y:S01]  /*0f90*/  LDS R11, [R24+0x104] ;  /* 0x00010400180b7984 */ /* 0x000ee20000000800 */
[----:B------:R-:W-:Y:S01]  /*0fa0*/  MOV R12, 0x0 ;  /* 0x00000000000c7802 */ /* 0x000fe20000000f00 */
[----:B------:R-:W-:Y:S01]  /*0fb0*/  IMAD.MOV.U32 R8, RZ, RZ, R16 ;  /* 0x000000ffff087224 */ /* 0x000fe200078e0010 */
[----:B------:R-:W0:Y:S01]  /*0fc0*/  LDCU.64 UR4, c[0x4][0x48] ;  /* 0x01000900ff0477ac */ /* 0x000e220008000a00 */
[----:B------:R-:W-:Y:S02]  /*0fd0*/  IMAD.MOV.U32 R6, RZ, RZ, R2 ;  /* 0x000000ffff067224 */ /* 0x000fe400078e0002 */
[----:B-1----:R-:W-:Y:S01]  /*0fe0*/  IMAD.MOV.U32 R7, RZ, RZ, R18 ;  /* 0x000000ffff077224 */ /* 0x002fe200078e0012 */
[----:B------:R-:W1:Y:S01]  /*0ff0*/  LDC.64 R12, c[0x4][R12] ;  /* 0x010000000c0c7b82 */ /* 0x000e620000000a00 */
[----:B0-----:R-:W-:Y:S02]  /*1000*/  IMAD.U32 R4, RZ, RZ, UR4 ;  /* 0x00000004ff047e24 */ /* 0x001fe4000f8e00ff */
[----:B------:R-:W-:Y:S01]  /*1010*/  IMAD.U32 R5, RZ, RZ, UR5 ;  /* 0x00000005ff057e24 */ /* 0x000fe2000f8e00ff */
[----:B---34-:R0:W-:Y:S06]  /*1020*/  STL.128 [R1], R8 ;  /* 0x0000000801007387 */ /* 0x0181ec0000100c00 */
[----:B------:R-:W-:-:S07]  /*1030*/  LEPC R20, `(.L_x_18) ;  /* 0x000000001014794e */ /* 0x000fce0000000000 */
[----:B012---:R-:W-:Y:S05]  /*1040*/  CALL.ABS.NOINC R12 ;  /* 0x000000000c007343 */ /* 0x007fea0003c00000 */
.L_x_18:
[----:B------:R-:W-:Y:S01]  /*1050*/  SHF.R.U32.HI R3, RZ, 0x5, R16 ;  /* 0x00000005ff037819 */ /* 0x000fe20000011610 */
[----:B------:R-:W-:Y:S01]  /*1060*/  IMAD.MOV.U32 R4, RZ, RZ, 0x1 ;  /* 0x00000001ff047424 */ /* 0x000fe200078e00ff */
[----:B------:R-:W-:Y:S02]  /*1070*/  LOP3.LUT R5, R16, 0x1f, RZ, 0xc0, !PT ;  /* 0x0000001f10057812 */ /* 0x000fe400078ec0ff */
[----:B------:R-:W-:Y:S01]  /*1080*/  LOP3.LUT P0, R22, R22, 0x1, RZ, 0xc0, !PT ;  /* 0x0000000116167812 */ /* 0x000fe2000780c0ff */
[----:B------:R-:W-:Y:S01]  /*1090*/  IMAD R0, R3, 0x4, R24 ;  /* 0x0000000403007824 */ /* 0x000fe200078e0218 */
[----:B------:R-:W-:-:S04]  /*10a0*/  SHF.L.U32 R4, R4, R5, RZ ;  /* 0x0000000504047219 */ /* 0x000fc800000006ff */
[----:B------:R-:W0:Y:S02]  /*10b0*/  LDS R3, [R0] ;  /* 0x0000000000037984 */ /* 0x000e240000000800 */
[----:B0-----:R-:W-:-:S04]  /*10c0*/  LOP3.LUT P1, R3, R3, RZ, R4, 0xa0, !PT ;  /* 0x000000ff03037212 */ /* 0x001fc8000782a004 */
[----:B------:R-:W-:-:S13]  /*10d0*/  PLOP3.LUT P0, PT, P0, P1, PT, 0x2f, 0xf2 ;  /* 0x0000000000f2781c */ /* 0x000fda0000702577 */
[----:B------:R-:W-:Y:S05]  /*10e0*/  @P0 BRA `(.L_x_19) ;  /* 0x0000000000140947 */ /* 0x000fea0003800000 */
[----:B------:R-:W-:Y:S01]  /*10f0*/  LOP3.LUT R3, RZ, R4, RZ, 0x33, !PT ;  /* 0x00000004ff037212 */ /* 0x000fe200078e33ff */
[----:B------:R-:W-:-:S04]  /*1100*/  VIADD R4, R17, 0xffffffff ;  /* 0xffffffff11047836 */ /* 0x000fc80000000000 */
[----:B------:R0:W-:Y:S01]  /*1110*/  ATOMS.AND RZ, [R0], R3 ;  /* 0x0000000300ff738c */ /* 0x0001e20002800000 */
[----:B------:R-:W-:Y:S01]  /*1120*/  LOP3.LUT R17, R4, R17, RZ, 0xc0, !PT ;  /* 0x0000001104117212 */ /* 0x000fe200078ec0ff */
[----:B------:R-:W-:Y:S06]  /*1130*/  BRA `(.L_x_20) ;  /* 0x0000000000347947 */ /* 0x000fec0003800000 */
.L_x_19:
[----:B------:R-:W2:Y:S01]  /*1140*/  LDG.E R5, desc[UR36][R26.64] ;  /* 0x000000241a057981 */ /* 0x000ea2000c1e1900 */
[----:B------:R-:W-:-:S04]  /*1150*/  ISETP.NE.AND P0, PT, R3, RZ, PT ;  /* 0x000000ff0300720c */ /* 0x000fc80003f05270 */
[----:B------:R-:W-:Y:S02]  /*1160*/  ISETP.NE.OR P0, PT, R22, RZ, !P0 ;  /* 0x000000ff1600720c */ /* 0x000fe40004705670 */
[----:B--2---:R-:W-:-:S04]  /*1170*/  LOP3.LUT R3, R5, 0x1, RZ, 0xc0, !PT ;  /* 0x0000000105037812 */ /* 0x004fc800078ec0ff */
[----:B------:R-:W-:-:S13]  /*1180*/  ISETP.NE.U32.OR P0, PT, R3, 0x1, P0 ;  /* 0x000000010300780c */ /* 0x000fda0000705470 */
[----:B------:R-:W-:Y:S05]  /*1190*/  @P0 BRA `(.L_x_20) ;  /* 0x00000000001c0947 */ /* 0x000fea0003800000 */
[----:B------:R-:W-:Y:S01]  /*11a0*/  LOP3.LUT R3, RZ, R4, RZ, 0x33, !PT ;  /* 0x00000004ff037212 */ /* 0x000fe200078e33ff */
[----:B------:R-:W-:-:S04]  /*11b0*/  VIADD R4, R5, 0x1 ;  /* 0x0000000105047836 */ /* 0x000fc80000000000 */
[----:B------:R1:W-:Y:S01]  /*11c0*/  ATOMS.AND RZ, [R0], R3 ;  /* 0x0000000300ff738c */ /* 0x0003e20002800000 */
[----:B------:R-:W-:-:S05]  /*11d0*/  LOP3.LUT R4, R4, R5, RZ, 0x3c, !PT ;  /* 0x0000000504047212 */ /* 0x000fca00078e3cff */
[----:B------:R-:W-:-:S05]  /*11e0*/  VIADD R4, R4, 0x1 ;  /* 0x0000000104047836 */ /* 0x000fca0000000000 */
[----:B------:R-:W-:-:S04]  /*11f0*/  SHF.R.U32.HI R4, RZ, 0x2, R4 ;  /* 0x00000002ff047819 */ /* 0x000fc80000011604 */
[----:B-1----:R-:W-:-:S07]  /*1200*/  LOP3.LUT R17, R4, R17, RZ, 0x3c, !PT ;  /* 0x0000001104117212 */ /* 0x002fce00078e3cff */
.L_x_20:
[----:B------:R-:W-:Y:S05]  /*1210*/  WARPSYNC.ALL ;  /* 0x0000000000007948 */ /* 0x000fea0003800000 */
[----:B------:R-:W-:Y:S01]  /*1220*/  BAR.SYNC.DEFER_BLOCKING 0x0 ;  /* 0x0000000000007b1d */ /* 0x000fe20000010000 */
[----:B------:R-:W-:Y:S01]  /*1230*/  IMAD.MOV.U32 R22, RZ, RZ, R16 ;  /* 0x000000ffff167224 */ /* 0x000fe200078e0010 */
[----:B0-----:R-:W-:Y:S01]  /*1240*/  MOV R0, 0x0 ;  /* 0x0000000000007802 */ /* 0x001fe20000000f00 */
[----:B------:R-:W-:Y:S02]  /*1250*/  IMAD.MOV.U32 R6, RZ, RZ, R2 ;  /* 0x000000ffff067224 */ /* 0x000fe400078e0002 */
[----:B------:R-:W-:-:S03]  /*1260*/  IMAD.MOV.U32 R7, RZ, RZ, R18 ;  /* 0x000000ffff077224 */ /* 0x000fc600078e0012 */
[----:B------:R0:W1:Y:S01]  /*1270*/  LDC.64 R8, c[0x4][R0] ;  /* 0x0100000000087b82 */ /* 0x0000620000000a00 */
[----:B------:R-:W2:Y:S01]  /*1280*/  LDCU.64 UR4, c[0x4][0x50] ;  /* 0x01000a00ff0477ac */ /* 0x000ea20008000a00 */
[----:B------:R-:W-:Y:S04]  /*1290*/  STL [R1+0x8], R17 ;  /* 0x0000081101007387 */ /* 0x000fe80000100800 */
[----:B------:R-:W3:Y:S01]  /*12a0*/  LDS R23, [R23] ;  /* 0x0000000017177984 */ /* 0x000ee20000000800 */
[----:B--2---:R-:W-:Y:S02]  /*12b0*/  IMAD.U32 R4, RZ, RZ, UR4 ;  /* 0x00000004ff047e24 */ /* 0x004fe4000f8e00ff */
[----:B------:R-:W-:Y:S01]  /*12c0*/  IMAD.U32 R5, RZ, RZ, UR5 ;  /* 0x00000005ff057e24 */ /* 0x000fe2000f8e00ff */
[----:B---3--:R0:W-:Y:S06]  /*12d0*/  STL.64 [R1], R22 ;  /* 0x0000001601007387 */ /* 0x0081ec0000100a00 */
[----:B------:R-:W-:-:S07]  /*12e0*/  LEPC R20, `(.L_x_21) ;  /* 0x000000001014794e */ /* 0x000fce0000000000 */
[----:B01----:R-:W-:Y:S05]  /*12f0*/  CALL.ABS.NOINC R8 ;  /* 0x0000000008007343 */ /* 0x003fea0003c00000 */
.L_x_21:
[----:B------:R-:W0:Y:S02]  /*1300*/  LDCU UR4, c[0x0][0x388] ;  /* 0x00007100ff0477ac */ /* 0x000e240008000800 */
[----:B0-----:R-:W-:-:S06]  /*1310*/  UIADD3 UR4, UPT, UPT, UR4, -0x1, URZ ;  /* 0xffffffff04047890 */ /* 0x001fcc000fffe0ff */
[----:B------:R-:W-:-:S13]  /*1320*/  ISETP.GE.U32.AND P0, PT, R16, UR4, PT ;  /* 0x0000000410007c0c */ /* 0x000fda000bf06070 */
[----:B------:R-:W-:Y:S05]  /*1330*/  @P0 BRA `(.L_x_22) ;  /* 0x0000000000240947 */ /* 0x000fea0003800000 */
[----:B------:R-:W-:Y:S02]  /*1340*/  SHF.R.U32.HI R0, RZ, 0x3, R19 ;  /* 0x00000003ff007819 */ /* 0x000fe40000011613 */
[----:B------:R-:W-:Y:S02]  /*1350*/  LOP3.LUT R17, R17, 0x7fffffff, RZ, 0xc0, !PT ;  /* 0x7fffffff11117812 */ /* 0x000fe400078ec0ff */
[----:B------:R-:W-:-:S05]  /*1360*/  LOP3.LUT R3, R0, 0xfc, RZ, 0xc0, !PT ;  /* 0x000000fc00037812 */ /* 0x000fca00078ec0ff */
[----:B------:R-:W-:-:S05]  /*1370*/  IMAD.IADD R3, R24, 0x1, R3 ;  /* 0x0000000118037824 */ /* 0x000fca00078e0203 */
[----:B------:R-:W0:Y:S02]  /*1380*/  LDS R0, [R3] ;  /* 0x0000000003007984 */ /* 0x000e240000000800 */
[----:B0-----:R-:W-:-:S05]  /*1390*/  SHF.R.W.U32.HI R0, RZ, R19, R0 ;  /* 0x00000013ff007219 */ /* 0x001fca0000011e00 */
[----:B------:R-:W-:-:S05]  /*13a0*/  IMAD R17, R0, -0x80000000, R17 ;  /* 0x8000000000117824 */ /* 0x000fca00078e0211 */
[----:B------:R-:W-:Y:S01]  /*13b0*/  STG.E desc[UR36][R26.64], R17 ;  /* 0x000000111a007986 */ /* 0x000fe2000c101924 */
[----:B------:R-:W-:Y:S05]  /*13c0*/  EXIT ;  /* 0x000000000000794d */ /* 0x000fea0003800000 */
.L_x_22:
[----:B------:R-:W0:Y:S01]  /*13d0*/  S2UR UR5, SR_CgaCtaId ;  /* 0x00000000000579c3 */ /* 0x000e220000008800 */
[----:B------:R-:W-:Y:S01]  /*13e0*/  UMOV UR4, 0x400 ;  /* 0x0000040000047882 */ /* 0x000fe20000000000 */
[----:B------:R-:W-:-:S05]  /*13f0*/  LOP3.LUT R17, R17, 0x7fffffff, RZ, 0xc0, !PT ;  /* 0x7fffffff11117812 */ /* 0x000fca00078ec0ff */
[----:B------:R-:W-:Y:S01]  /*1400*/  STG.E desc[UR36][R26.64], R17 ;  /* 0x000000111a007986 */ /* 0x000fe2000c101924 */
[----:B------:R-:W1:Y:S01]  /*1410*/  LDC.64 R2, c[0x4][0x18] ;  /* 0x01000600ff027b82 */ /* 0x000e620000000a00 */
[----:B0-----:R-:W-:-:S09]  /*1420*/  ULEA UR4, UR5, UR4, 0x18 ;  /* 0x0000000405047291 */ /* 0x001fd2000f8ec0ff */
[----:B------:R-:W0:Y:S02]  /*1430*/  LDS R0, [UR4] ;  /* 0x00000004ff007984 */ /* 0x000e240008000800 */
[----:B0-----:R-:W-:-:S05]  /*1440*/  LOP3.LUT R5, R0, 0x1, RZ, 0xc0, !PT ;  /* 0x0000000100057812 */ /* 0x001fca00078ec0ff */
[----:B-1----:R-:W-:Y:S01]  /*1450*/  STG.E desc[UR36][R2.64], R5 ;  /* 0x0000000502007986 */ /* 0x002fe2000c101924 */
[----:B------:R-:W-:Y:S05]  /*1460*/  EXIT ;  /* 0x000000000000794d */ /* 0x000fea0003800000 */
.L_x_23:
[----:B------:R-:W-:-:S00]  /*1470*/  BRA `(.L_x_23) ;  /* 0xfffffffc00fc7947 */ /* 0x000fc0000383ffff */
[----:B------:R-:W-:-:S00]  /*1480*/  NOP ;  /* 0x0000000000007918 */ /* 0x000fc00000000000 */
[----:B------:R-:W-:-:S00]  /*1490*/  NOP ;  /* 0x0000000000007918 */ /* 0x000fc00000000000 */
[----:B------:R-:W-:-:S00]  /*14a0*/  NOP ;  /* 0x0000000000007918 */ /* 0x000fc00000000000 */
[----:B------:R-:W-:-:S00]  /*14b0*/  NOP ;  /* 0x0000000000007918 */ /* 0x000fc00000000000 */
[----:B------:R-:W-:-:S00]  /*14c0*/  NOP ;  /* 0x0000000000007918 */ /* 0x000fc00000000000 */
[----:B------:R-:W-:-:S00]  /*14d0*/  NOP ;  /* 0x0000000000007918 */ /* 0x000fc00000000000 */
[----:B------:R-:W-:-:S00]  /*14e0*/  NOP ;  /* 0x0000000000007918 */ /* 0x000fc00000000000 */
[----:B------:R-:W-:-:S00]  /*14f0*/  NOP ;  /* 0x0000000000007918 */ /* 0x000fc00000000000 */
.L_x_24:


//--------------------- .nv.global.init           --------------------------
	.section	.nv.global.init,"aw",@progbits
.nv.global.init:
	.type		$str$2,@object
	.size		$str$2,($str$3 - $str$2)
$str$2:
        /*0000*/ 	.byte	0x62, 0x61, 0x73, 0x65, 0x20, 0x3c, 0x3d, 0x20, 0x33, 0x32, 0x00
	.type		$str$3,@object
	.size		$str$3,($str - $str$3)
$str$3:
        /*000b*/ 	.byte	0x2f, 0x74, 0x6d, 0x70, 0x2f, 0x73, 0x61, 0x73, 0x73, 0x5f, 0x63, 0x75, 0x5f, 0x6a, 0x6c, 0x31
        /*001b*/ 	.byte	0x37, 0x65, 0x30, 0x77, 0x36, 0x2f, 0x6b, 0x2e, 0x63, 0x75, 0x00
	.type		$str,@object
	.size		$str,(__unnamed_1 - $str)
$str:
        /*0026*/ 	.byte	0x74, 0x69, 0x64, 0x5b, 0x25, 0x75, 0x5d, 0x3a, 0x20, 0x6c, 0x65, 0x66, 0x74, 0x3a, 0x20, 0x30
        /*0036*/ 	.byte	0x78, 0x25, 0x30, 0x38, 0x78, 0x3b, 0x20, 0x72, 0x69, 0x67, 0x68, 0x74, 0x3a, 0x20, 0x30, 0x78
        /*0046*/ 	.byte	0x25, 0x30, 0x38, 0x78, 0x0a, 0x00
	.type		__unnamed_1,@object
	.size		__unnamed_1,($str$1 - __unnamed_1)
__unnamed_1:
        /*004c*/ 	.byte	0x76, 0x6f, 0x69, 0x64, 0x20, 0x63, 0x6f, 0x75, 0x6e, 0x74, 0x5f, 0x73, 0x65, 0x71, 0x5f, 0x62
        /*005c*/ 	.byte	0x69, 0x74, 0x28, 0x75, 0x6e, 0x73, 0x69, 0x67, 0x6e, 0x65, 0x64, 0x20, 0x69, 0x6e, 0x74, 0x20
        /*006c*/ 	.byte	0x2a, 0x2c, 0x20, 0x75, 0x6e, 0x73, 0x69, 0x67, 0x6e, 0x65, 0x64, 0x20, 0x69, 0x6e, 0x74, 0x29
        /*007c*/ 	.byte	0x00
	.type		$str$1,@object
	.size		$str$1,($str$5 - $str$1)
$str$1:
        /*007d*/ 	.byte	0x74, 0x69, 0x64, 0x5b, 0x25, 0x75, 0x28, 0x33, 0x29, 0x5d, 0x3a, 0x20, 0x62, 0x69, 0x74, 0x6d
        /*008d*/ 	.byte	0x61, 0x70, 0x7b, 0x6f, 0x64, 0x64, 0x3a, 0x20, 0x30, 0x78, 0x25, 0x30, 0x38, 0x78, 0x2c, 0x20
        /*009d*/ 	.byte	0x70, 0x72, 0x6f, 0x70, 0x61, 0x67, 0x61, 0x74, 0x65, 0x3a, 0x20, 0x30, 0x78, 0x25, 0x30, 0x38
        /*00ad*/ 	.byte	0x78, 0x7d, 0x0a, 0x00
	.type		$str$5,@object
	.size		$str$5,($str$4 - $str$5)
$str$5:
        /*00b1*/ 	.byte	0x74, 0x69, 0x64, 0x5b, 0x25, 0x64, 0x28, 0x34, 0x29, 0x5d, 0x3a, 0x20, 0x62, 0x69, 0x74, 0x6d
        /*00c1*/ 	.byte	0x61, 0x70, 0x5f, 0x6f, 0x64, 0x64, 0x3a, 0x30, 0x78, 0x25, 0x30, 0x38, 0x78, 0x2c, 0x20, 0x6c
        /*00d1*/ 	.byte	0x65, 0x66, 0x74, 0x5f, 0x73, 0x65, 0x71, 0x5f, 0x62, 0x69, 0x74, 0x3a, 0x30, 0x78, 0x25, 0x30
        /*00e1*/ 	.byte	0x38, 0x78, 0x0a, 0x00
	.type		$str$4,@object
	.size		$str$4,(.L_7 - $str$4)
$str$4:
        /*00e5*/ 	.byte	0x74, 0x69, 0x64, 0x5b, 0x25, 0x75, 0x5d, 0x3a, 0x20, 0x62, 0x69, 0x74, 0x6d, 0x61, 0x70, 0x5f
        /*00f5*/ 	.byte	0x6f, 0x64, 0x64, 0x20, 0x2b, 0x20, 0x62, 0x69, 0x74, 0x6d, 0x61, 0x70, 0x5f, 0x70, 0x72, 0x6f
        /*0105*/ 	.byte	0x70, 0x61, 0x67, 0x61, 0x74, 0x65, 0x3a, 0x20, 0x30, 0x78, 0x25, 0x30, 0x38, 0x78, 0x2e, 0x20
        /*0115*/ 	.byte	0x63, 0x61, 0x72, 0x72, 0x79, 0x3a, 0x20, 0x30, 0x78, 0x25, 0x30, 0x38, 0x78, 0x2c, 0x20, 0x70
        /*0125*/ 	.byte	0x72, 0x6f, 0x70, 0x61, 0x67, 0x61, 0x74, 0x65, 0x3a, 0x30, 0x78, 0x25, 0x30, 0x38, 0x78, 0x0a
        /*0135*/ 	.byte	0x00
.L_7:


//--------------------- .nv.shared._Z13count_seq_bitPjj --------------------------
	.section	.nv.shared._Z13count_seq_bitPjj,"aw",@nobits
	.sectionflags	@""
	.align	4
.nv.shared._Z13count_seq_bitPjj:
	.zero		1288


//--------------------- .nv.shared.reserved.0     --------------------------
	.section	.nv.shared.reserved.0,"aw",@nobits
	.weak		__nv_reservedSMEM_offset_0_alias
	.size		__nv_reservedSMEM_offset_0_alias, 0, 64
	.other		__nv_reservedSMEM_offset_0_alias,@"STO_CUDA_RESERVED_SHARED STV_DEFAULT"
__nv_reservedSMEM_offset_0_alias:
	.zero		0
	.zero		64


//--------------------- .nv.global                --------------------------
	.section	.nv.global,"aw",@nobits
	.align	4
.nv.global:
	.type		flag_odd_global,@object
	.size		flag_odd_global,(flag_odd_global_pre - flag_odd_global)
flag_odd_global:
	.zero		4
	.type		flag_odd_global_pre,@object
	.size		flag_odd_global_pre,(.L_1 - flag_odd_global_pre)
flag_odd_global_pre:
	.zero		4
.L_1:


//--------------------- .nv.constant0._Z13count_seq_bitPjj --------------------------
	.section	.nv.constant0._Z13count_seq_bitPjj,"a",@progbits
	.sectionflags	@""
	.align	4
.nv.constant0._Z13count_seq_bitPjj:
	.zero		908


//--------------------- SYMBOLS --------------------------

	.type		.nv.reservedSmem.offset0,@object
	.size		.nv.reservedSmem.offset0,0x4
	.type		.nv.reservedSmem.cap,@object
	.size		.nv.reservedSmem.cap,0x4
	.type		vprintf,@function
	.type		__assertfail,@function
